// auto-generated by cutlass_sweep.gemm — config: {"arch": "sm_100", "cluster_m": 2, "cluster_n": 2, "dtype": "e4m3", "stages": 4, "tile_k": 32, "tile_m": 64, "tile_n": 256}
#include "cutlass/cutlass.h"
#include "cutlass/gemm/collective/collective_builder.hpp"
#include "cutlass/gemm/device/gemm_universal_adapter.h"
#include "cutlass/gemm/kernel/gemm_universal.hpp"
#include "cutlass/epilogue/collective/collective_builder.hpp"

using ElemA = cutlass::float_e4m3_t;
using ElemB = cutlass::float_e4m3_t;
using ElemCD = cutlass::float_e4m3_t;
using Acc  = float;
using TileShape    = cute::Shape<cute::_64, cute::_256, cute::_32>;
using ClusterShape = cute::Shape<cute::_2, cute::_2, cute::_1>;

using CollectiveEpilogue = typename cutlass::epilogue::collective::CollectiveBuilder<
    cutlass::arch::Sm100, cutlass::arch::OpClassTensorOp,
    TileShape, ClusterShape,
    cutlass::epilogue::collective::EpilogueTileAuto,
    Acc, Acc,
    ElemCD, cutlass::layout::RowMajor, 128 / cutlass::sizeof_bits<ElemCD>::value,
    ElemCD, cutlass::layout::RowMajor, 128 / cutlass::sizeof_bits<ElemCD>::value,
    cutlass::epilogue::collective::EpilogueScheduleAuto
  >::CollectiveOp;

using CollectiveMainloop = typename cutlass::gemm::collective::CollectiveBuilder<
    cutlass::arch::Sm100, cutlass::arch::OpClassTensorOp,
    ElemA, cutlass::layout::RowMajor, 128 / cutlass::sizeof_bits<ElemA>::value,
    ElemB, cutlass::layout::ColumnMajor, 128 / cutlass::sizeof_bits<ElemB>::value,
    Acc,
    TileShape, ClusterShape,
    cutlass::gemm::collective::StageCount<4>,
    cutlass::gemm::collective::KernelScheduleAuto
  >::CollectiveOp;

using GemmKernel = cutlass::gemm::kernel::GemmUniversal<
    cute::Shape<int,int,int,int>,
    CollectiveMainloop,
    CollectiveEpilogue
>;
using Gemm = cutlass::gemm::device::GemmUniversalAdapter<GemmKernel>;

// Force the device kernel symbol into the cubin without needing a host main.
auto* _anchor = &cutlass::device_kernel<GemmKernel>;


// ===== COMPILED SASS (sm_100a) =====

	.target	sm_100a

	.elftype	@"ET_EXEC"


//--------------------- .note.nv.tkinfo           --------------------------
	.section	.note.nv.tkinfo,"",@"SHT_NOTE"
	.sectionflags	@"SHF_NOTE_NV_TKINFO"
	.tkinfo
        /*0018*/ 	.word	0x00000002
        /*0030*/ 	.string	""
        /*0030*/ 	.string	"ptxas"
        /*0030*/ 	.string	"Cuda compilation tools, release 13.0, V13.0.88"
        /*0030*/ 	.string	"Build cuda_13.0.r13.0/compiler.36424714_0"
        /*0030*/ 	.string	"-arch sm_100a -m 64 "



//--------------------- .note.nv.cuinfo           --------------------------
	.section	.note.nv.cuinfo,"",@"SHT_NOTE"
	.sectionflags	@"SHF_NOTE_NV_CUINFO"
        /*0018*/ 	.short	0x0002
        /*001a*/ 	.short	0x0064
        /*001c*/ 	.short	0x0082
	.zero		2


//--------------------- .nv.info                  --------------------------
	.section	.nv.info,"",@"SHT_CUDA_INFO"
	.align	4


	//----- nvinfo : EIATTR_REGCOUNT
	.align		4
        /*0000*/ 	.byte	0x04, 0x2f
        /*0002*/ 	.short	(.L_20 - .L_19)
	.align		4
.L_19:
        /*0004*/ 	.word	index@(_ZN7cutlass13device_kernelINS_4gemm6kernel13GemmUniversalIN4cute5tupleIJiiiiEEENS1_10collective13CollectiveMmaINS1_35MainloopSm100TmaUmmaWarpSpecializedILi4ELi2ELi4ENS5_IJNS4_1CILi2EEESB_NSA_ILi1EEEEEEEENS5_IJNSA_ILi64EEENSA_ILi256EEENSA_ILi32EEEEEENS_12float_e4m3_tENS5_IJlSC_lEEESJ_SK_NS4_8TiledMMAINS4_8MMA_AtomIJNS4_10MMA_TraitsINS4_19SM100_MMA_F8F6F4_SSEJSJ_SJ_fSF_SG_NS4_17integral_constantINS4_4UMMA5MajorELSR_0EEESS_NSP_INSQ_7ScaleInELST_0EEESU_EEEEEENS4_6LayoutINS5_IJSC_SC_SC_EEENS5_IJNSA_ILi0EEESZ_SZ_EEEEENS5_IJNS4_10UnderscoreES12_S12_EEEEENS4_23SM90_TMA_LOAD_MULTICASTENS4_14ComposedLayoutINS4_7SwizzleILi1ELi4ELi3EEENS4_18smem_ptr_flag_bitsILi8EEENSX_INS5_IJNSA_ILi8EEESH_EEENS5_IJSH_SC_EEEEEEEvNS4_8identityES15_S1F_vS1G_EENS_8epilogue10collective18CollectiveEpilogueINS1I_23Sm100TmaWarpSpecializedILi4ELi2ELi32ELb0ELb0EEEJSI_NS5_IJNSX_ISF_SC_EES1N_EEESJ_SK_SJ_SK_NS1I_6fusion15FusionCallbacksIS1M_NS1P_17LinearCombinationISJ_fSJ_fLNS_15FloatRoundStyleE2EEESI_S1O_JEEENS4_5SM1004TMEM4LOAD26SM100_TMEM_LOAD_16dp32b32xENS4_13SM90_TMA_LOADENS16_INS17_ILi2ELi4ELi3EEES1A_NSX_INS5_IJS1B_SF_EEENS5_IJSF_SC_EEEEEEENS4_39AutoVectorizingCopyWithAssumedAlignmentILi128EEENS4_14SM90_TMA_STOREES24_S26_S26_EEEvvEEEEvNT_6ParamsE)
        /*0008*/ 	.word	0x00000075


	//----- nvinfo : EIATTR_FRAME_SIZE
	.align		4
.L_20:
        /*000c*/ 	.byte	0x04, 0x11
        /*000e*/ 	.short	(.L_22 - .L_21)
	.align		4
.L_21:
        /*0010*/ 	.word	index@($__internal_2_$__cuda_sm10x_tcgen05_guardrail_trap_unallocated_columns_being_dealloced)
        /*0014*/ 	.word	0x00000000


	//----- nvinfo : EIATTR_FRAME_SIZE
	.align		4
.L_22:
        /*0018*/ 	.byte	0x04, 0x11
        /*001a*/ 	.short	(.L_24 - .L_23)
	.align		4
.L_23:
        /*001c*/ 	.word	index@($__internal_1_$__cuda_sm10x_tcgen05_guardrail_trap_phase_invalid_during_alloc)
        /*0020*/ 	.word	0x00000000


	//----- nvinfo : EIATTR_FRAME_SIZE
	.align		4
.L_24:
        /*0024*/ 	.byte	0x04, 0x11
        /*0026*/ 	.short	(.L_26 - .L_25)
	.align		4
.L_25:
        /*0028*/ 	.word	index@($__internal_0_$__cuda_sm10x_tcgen05_guardrail_trap_col_being_dealloced_not_returned_by_alloc)
        /*002c*/ 	.word	0x00000000


	//----- nvinfo : EIATTR_FRAME_SIZE
	.align		4
.L_26:
        /*0030*/ 	.byte	0x04, 0x11
        /*0032*/ 	.short	(.L_28 - .L_27)
	.align		4
.L_27:
        /*0034*/ 	.word	index@(_ZN7cutlass13device_kernelINS_4gemm6kernel13GemmUniversalIN4cute5tupleIJiiiiEEENS1_10collective13CollectiveMmaINS1_35MainloopSm100TmaUmmaWarpSpecializedILi4ELi2ELi4ENS5_IJNS4_1CILi2EEESB_NSA_ILi1EEEEEEEENS5_IJNSA_ILi64EEENSA_ILi256EEENSA_ILi32EEEEEENS_12float_e4m3_tENS5_IJlSC_lEEESJ_SK_NS4_8TiledMMAINS4_8MMA_AtomIJNS4_10MMA_TraitsINS4_19SM100_MMA_F8F6F4_SSEJSJ_SJ_fSF_SG_NS4_17integral_constantINS4_4UMMA5MajorELSR_0EEESS_NSP_INSQ_7ScaleInELST_0EEESU_EEEEEENS4_6LayoutINS5_IJSC_SC_SC_EEENS5_IJNSA_ILi0EEESZ_SZ_EEEEENS5_IJNS4_10UnderscoreES12_S12_EEEEENS4_23SM90_TMA_LOAD_MULTICASTENS4_14ComposedLayoutINS4_7SwizzleILi1ELi4ELi3EEENS4_18smem_ptr_flag_bitsILi8EEENSX_INS5_IJNSA_ILi8EEESH_EEENS5_IJSH_SC_EEEEEEEvNS4_8identityES15_S1F_vS1G_EENS_8epilogue10collective18CollectiveEpilogueINS1I_23Sm100TmaWarpSpecializedILi4ELi2ELi32ELb0ELb0EEEJSI_NS5_IJNSX_ISF_SC_EES1N_EEESJ_SK_SJ_SK_NS1I_6fusion15FusionCallbacksIS1M_NS1P_17LinearCombinationISJ_fSJ_fLNS_15FloatRoundStyleE2EEESI_S1O_JEEENS4_5SM1004TMEM4LOAD26SM100_TMEM_LOAD_16dp32b32xENS4_13SM90_TMA_LOADENS16_INS17_ILi2ELi4ELi3EEES1A_NSX_INS5_IJS1B_SF_EEENS5_IJSF_SC_EEEEEEENS4_39AutoVectorizingCopyWithAssumedAlignmentILi128EEENS4_14SM90_TMA_STOREES24_S26_S26_EEEvvEEEEvNT_6ParamsE)
        /*0038*/ 	.word	0x00000000


	//----- nvinfo : EIATTR_MIN_STACK_SIZE
	.align		4
.L_28:
        /*003c*/ 	.byte	0x04, 0x12
        /*003e*/ 	.short	(.L_30 - .L_29)
	.align		4
.L_29:
        /*0040*/ 	.word	index@(_ZN7cutlass13device_kernelINS_4gemm6kernel13GemmUniversalIN4cute5tupleIJiiiiEEENS1_10collective13CollectiveMmaINS1_35MainloopSm100TmaUmmaWarpSpecializedILi4ELi2ELi4ENS5_IJNS4_1CILi2EEESB_NSA_ILi1EEEEEEEENS5_IJNSA_ILi64EEENSA_ILi256EEENSA_ILi32EEEEEENS_12float_e4m3_tENS5_IJlSC_lEEESJ_SK_NS4_8TiledMMAINS4_8MMA_AtomIJNS4_10MMA_TraitsINS4_19SM100_MMA_F8F6F4_SSEJSJ_SJ_fSF_SG_NS4_17integral_constantINS4_4UMMA5MajorELSR_0EEESS_NSP_INSQ_7ScaleInELST_0EEESU_EEEEEENS4_6LayoutINS5_IJSC_SC_SC_EEENS5_IJNSA_ILi0EEESZ_SZ_EEEEENS5_IJNS4_10UnderscoreES12_S12_EEEEENS4_23SM90_TMA_LOAD_MULTICASTENS4_14ComposedLayoutINS4_7SwizzleILi1ELi4ELi3EEENS4_18smem_ptr_flag_bitsILi8EEENSX_INS5_IJNSA_ILi8EEESH_EEENS5_IJSH_SC_EEEEEEEvNS4_8identityES15_S1F_vS1G_EENS_8epilogue10collective18CollectiveEpilogueINS1I_23Sm100TmaWarpSpecializedILi4ELi2ELi32ELb0ELb0EEEJSI_NS5_IJNSX_ISF_SC_EES1N_EEESJ_SK_SJ_SK_NS1I_6fusion15FusionCallbacksIS1M_NS1P_17LinearCombinationISJ_fSJ_fLNS_15FloatRoundStyleE2EEESI_S1O_JEEENS4_5SM1004TMEM4LOAD26SM100_TMEM_LOAD_16dp32b32xENS4_13SM90_TMA_LOADENS16_INS17_ILi2ELi4ELi3EEES1A_NSX_INS5_IJS1B_SF_EEENS5_IJSF_SC_EEEEEEENS4_39AutoVectorizingCopyWithAssumedAlignmentILi128EEENS4_14SM90_TMA_STOREES24_S26_S26_EEEvvEEEEvNT_6ParamsE)
        /*0044*/ 	.word	0x00000000
.L_30:


//--------------------- .nv.compat                --------------------------
	.section	.nv.compat,"",@"SHT_CUDA_COMPAT_INFO"
	.align	4
        /*0000*/ 	.byte	0x02, 0x09, 0x01, 0x00, 0x02, 0x02, 0x02, 0x00, 0x02, 0x05, 0x05, 0x00, 0x03, 0x07, 0x01, 0x01
        /*0010*/ 	.byte	0x02, 0x03, 0x01, 0x00, 0x02, 0x06, 0x01, 0x00, 0x04, 0x0b, 0x08, 0x00, 0x09, 0x00, 0x00, 0x00
        /*0020*/ 	.byte	0x00, 0x00, 0x00, 0x00


//--------------------- .nv.info._ZN7cutlass13device_kernelINS_4gemm6kernel13GemmUniversalIN4cute5tupleIJiiiiEEENS1_10collective13CollectiveMmaINS1_35MainloopSm100TmaUmmaWarpSpecializedILi4ELi2ELi4ENS5_IJNS4_1CILi2EEESB_NSA_ILi1EEEEEEEENS5_IJNSA_ILi64EEENSA_ILi256EEENSA_ILi32EEEEEENS_12float_e4m3_tENS5_IJlSC_lEEESJ_SK_NS4_8TiledMMAINS4_8MMA_AtomIJNS4_10MMA_TraitsINS4_19SM100_MMA_F8F6F4_SSEJSJ_SJ_fSF_SG_NS4_17integral_constantINS4_4UMMA5MajorELSR_0EEESS_NSP_INSQ_7ScaleInELST_0EEESU_EEEEEENS4_6LayoutINS5_IJSC_SC_SC_EEENS5_IJNSA_ILi0EEESZ_SZ_EEEEENS5_IJNS4_10UnderscoreES12_S12_EEEEENS4_23SM90_TMA_LOAD_MULTICASTENS4_14ComposedLayoutINS4_7SwizzleILi1ELi4ELi3EEENS4_18smem_ptr_flag_bitsILi8EEENSX_INS5_IJNSA_ILi8EEESH_EEENS5_IJSH_SC_EEEEEEEvNS4_8identityES15_S1F_vS1G_EENS_8epilogue10collective18CollectiveEpilogueINS1I_23Sm100TmaWarpSpecializedILi4ELi2ELi32ELb0ELb0EEEJSI_NS5_IJNSX_ISF_SC_EES1N_EEESJ_SK_SJ_SK_NS1I_6fusion15FusionCallbacksIS1M_NS1P_17LinearCombinationISJ_fSJ_fLNS_15FloatRoundStyleE2EEESI_S1O_JEEENS4_5SM1004TMEM4LOAD26SM100_TMEM_LOAD_16dp32b32xENS4_13SM90_TMA_LOADENS16_INS17_ILi2ELi4ELi3EEES1A_NSX_INS5_IJS1B_SF_EEENS5_IJSF_SC_EEEEEEENS4_39AutoVectorizingCopyWithAssumedAlignmentILi128EEENS4_14SM90_TMA_STOREES24_S26_S26_EEEvvEEEEvNT_6ParamsE --------------------------
	.section	.nv.info._ZN7cutlass13device_kernelINS_4gemm6kernel13GemmUniversalIN4cute5tupleIJiiiiEEENS1_10collective13CollectiveMmaINS1_35MainloopSm100TmaUmmaWarpSpecializedILi4ELi2ELi4ENS5_IJNS4_1CILi2EEESB_NSA_ILi1EEEEEEEENS5_IJNSA_ILi64EEENSA_ILi256EEENSA_ILi32EEEEEENS_12float_e4m3_tENS5_IJlSC_lEEESJ_SK_NS4_8TiledMMAINS4_8MMA_AtomIJNS4_10MMA_TraitsINS4_19SM100_MMA_F8F6F4_SSEJSJ_SJ_fSF_SG_NS4_17integral_constantINS4_4UMMA5MajorELSR_0EEESS_NSP_INSQ_7ScaleInELST_0EEESU_EEEEEENS4_6LayoutINS5_IJSC_SC_SC_EEENS5_IJNSA_ILi0EEESZ_SZ_EEEEENS5_IJNS4_10UnderscoreES12_S12_EEEEENS4_23SM90_TMA_LOAD_MULTICASTENS4_14ComposedLayoutINS4_7SwizzleILi1ELi4ELi3EEENS4_18smem_ptr_flag_bitsILi8EEENSX_INS5_IJNSA_ILi8EEESH_EEENS5_IJSH_SC_EEEEEEEvNS4_8identityES15_S1F_vS1G_EENS_8epilogue10collective18CollectiveEpilogueINS1I_23Sm100TmaWarpSpecializedILi4ELi2ELi32ELb0ELb0EEEJSI_NS5_IJNSX_ISF_SC_EES1N_EEESJ_SK_SJ_SK_NS1I_6fusion15FusionCallbacksIS1M_NS1P_17LinearCombinationISJ_fSJ_fLNS_15FloatRoundStyleE2EEESI_S1O_JEEENS4_5SM1004TMEM4LOAD26SM100_TMEM_LOAD_16dp32b32xENS4_13SM90_TMA_LOADENS16_INS17_ILi2ELi4ELi3EEES1A_NSX_INS5_IJS1B_SF_EEENS5_IJSF_SC_EEEEEEENS4_39AutoVectorizingCopyWithAssumedAlignmentILi128EEENS4_14SM90_TMA_STOREES24_S26_S26_EEEvvEEEEvNT_6ParamsE,"",@"SHT_CUDA_INFO"
	.sectionflags	@""
	.align	4


	//----- nvinfo : EIATTR_CUDA_API_VERSION
	.align		4
        /*0000*/ 	.byte	0x04, 0x37
        /*0002*/ 	.short	(.L_32 - .L_31)
.L_31:
        /*0004*/ 	.word	0x00000082


	//----- nvinfo : EIATTR_KPARAM_INFO
	.align		4
.L_32:
        /*0008*/ 	.byte	0x04, 0x17
        /*000a*/ 	.short	(.L_34 - .L_33)
.L_33:
        /*000c*/ 	.word	0x00000000
        /*0010*/ 	.short	0x0000
        /*0012*/ 	.short	0x0000
        /*0014*/ 	.byte	0x00, 0xf0, 0x01, 0x20


	//----- nvinfo : EIATTR_AT_ENTRY_FRAGMENTS
	.align		4
.L_34:
        /*0018*/ 	.byte	0x04, 0x4f
        /*001a*/ 	.short	(.L_36 - .L_35)


	//   ....[0]....
.L_35:
        /*001c*/ 	.word	0x00000006


	//----- nvinfo : EIATTR_RESERVED_SMEM_USED
	.align		4
.L_36:
        /*0020*/ 	.byte	0x01, 0x41
	.zero		2


	//----- nvinfo : EIATTR_SPARSE_MMA_MASK
	.align		4
        /*0024*/ 	.byte	0x03, 0x50
        /*0026*/ 	.short	0x0000


	//----- nvinfo : EIATTR_TCGEN05_1CTA_USED
	.align		4
        /*0028*/ 	.byte	0x01, 0x51
	.zero		2


	//----- nvinfo : EIATTR_MAXREG_COUNT
	.align		4
        /*002c*/ 	.byte	0x03, 0x1b
        /*002e*/ 	.short	0x00ff


	//----- nvinfo : EIATTR_NUM_BARRIERS
	.align		4
        /*0030*/ 	.byte	0x02, 0x4c
        /*0032*/ 	.byte	0x07
	.zero		1


	//----- nvinfo : EIATTR_EXTERNS
	.align		4
        /*0034*/ 	.byte	0x04, 0x0f
        /*0036*/ 	.short	(.L_38 - .L_37)


	//   ....[0]....
	.align		4
.L_37:
        /*0038*/ 	.word	index@(__assertfail)


	//----- nvinfo : EIATTR_MERCURY_ISA_VERSION
	.align		4
.L_38:
        /*003c*/ 	.byte	0x03, 0x5f
        /*003e*/ 	.short	0x0101


	//----- nvinfo : EIATTR_INT_WARP_WIDE_INSTR_OFFSETS
	.align		4
        /*0040*/ 	.byte	0x04, 0x31
        /*0042*/ 	.short	(.L_40 - .L_39)


	//   ....[0]....
.L_39:
        /*0044*/ 	.word	0x00003d10


	//   ....[1]....
        /*0048*/ 	.word	0x00003d30


	//   ....[2]....
        /*004c*/ 	.word	0x00003d60


	//   ....[3]....
        /*0050*/ 	.word	0x000048e0


	//   ....[4]....
        /*0054*/ 	.word	0x00004950


	//   ....[5]....
        /*0058*/ 	.word	0x00004a20


	//   ....[6]....
        /*005c*/ 	.word	0x00004aa0


	//   ....[7]....
        /*0060*/ 	.word	0x00004b90


	//   ....[8]....
        /*0064*/ 	.word	0x00004c10


	//   ....[9]....
        /*0068*/ 	.word	0x00004cf0


	//   ....[10]....
        /*006c*/ 	.word	0x00004da0


	//----- nvinfo : EIATTR_COOP_GROUP_MASK_REGIDS
	.align		4
.L_40:
        /*0070*/ 	.byte	0x04, 0x29
        /*0072*/ 	.short	(.L_42 - .L_41)


	//   ....[0]....
.L_41:
        /*0074*/ 	.word	0xffffffff


	//   ....[1]....
        /*0078*/ 	.word	0xffffffff


	//   ....[2]....
        /*007c*/ 	.word	0xffffffff


	//   ....[3]....
        /*0080*/ 	.word	0xffffffff


	//   ....[4]....
        /*0084*/ 	.word	0xffffffff


	//   ....[5]....
        /*0088*/ 	.word	0xffffffff


	//   ....[6]....
        /*008c*/ 	.word	0xffffffff


	//   ....[7]....
        /*0090*/ 	.word	0xffffffff


	//   ....[8]....
        /*0094*/ 	.word	0xffffffff


	//   ....[9]....
        /*0098*/ 	.word	0xffffffff


	//   ....[10]....
        /*009c*/ 	.word	0xffffffff


	//   ....[11]....
        /*00a0*/ 	.word	0xffffffff


	//   ....[12]....
        /*00a4*/ 	.word	0xffffffff


	//   ....[13]....
        /*00a8*/ 	.word	0xffffffff


	//----- nvinfo : EIATTR_COOP_GROUP_INSTR_OFFSETS
	.align		4
.L_42:
        /*00ac*/ 	.byte	0x04, 0x28
        /*00ae*/ 	.short	(.L_44 - .L_43)


	//   ....[0]....
.L_43:
        /*00b0*/ 	.word	0x00000080


	//   ....[1]....
        /*00b4*/ 	.word	0x000004f0


	//   ....[2]....
        /*00b8*/ 	.word	0x000006a0


	//   ....[3]....
        /*00bc*/ 	.word	0x00000840


	//   ....[4]....
        /*00c0*/ 	.word	0x00000940


	//   ....[5]....
        /*00c4*/ 	.word	0x00000ab0


	//   ....[6]....
        /*00c8*/ 	.word	0x00000c50


	//   ....[7]....
        /*00cc*/ 	.word	0x00000e00


	//   ....[8]....
        /*00d0*/ 	.word	0x00002170


	//   ....[9]....
        /*00d4*/ 	.word	0x00003050


	//   ....[10]....
        /*00d8*/ 	.word	0x00003260


	//   ....[11]....
        /*00dc*/ 	.word	0x00003290


	//   ....[12]....
        /*00e0*/ 	.word	0x00003bf0


	//   ....[13]....
        /*00e4*/ 	.word	0x00003e20


	//----- nvinfo : EIATTR_VRC_CTA_INIT_COUNT
	.align		4
.L_44:
        /*00e8*/ 	.byte	0x02, 0x4a
        /*00ea*/ 	.byte	0x80
	.zero		1


	//----- nvinfo : EIATTR_SYSCALL_OFFSETS
	.align		4
        /*00ec*/ 	.byte	0x04, 0x46
        /*00ee*/ 	.short	(.L_46 - .L_45)


	//   ....[0]....
.L_45:
        /*00f0*/ 	.word	0x00005a30


	//   ....[1]....
        /*00f4*/ 	.word	0x00005b70


	//   ....[2]....
        /*00f8*/ 	.word	0x000063a0


	//   ....[3]....
        /*00fc*/ 	.word	0x00007130


	//   ....[4]....
        /*0100*/ 	.word	0x00007e80


	//   ....[5]....
        /*0104*/ 	.word	0x00008c00


	//----- nvinfo : EIATTR_MBARRIER_INSTR_OFFSETS
	.align		4
.L_46:
        /*0108*/ 	.byte	0x04, 0x39
        /*010a*/ 	.short	(.L_48 - .L_47)


	//   ....[0]....
.L_47:
        /*010c*/ 	.word	0x00000610
        /*0110*/ 	.word	0x000000ff
        /*0114*/ 	.word	0x00000000
        /*0118*/ 	.short	0x0100
        /*011a*/ 	.byte	0x04
	.zero		1


	//   ....[1]....
        /*011c*/ 	.word	0x00000620
        /*0120*/ 	.word	0x000000ff
        /*0124*/ 	.word	0x00000020
        /*0128*/ 	.short	0x0100
        /*012a*/ 	.byte	0x04
	.zero		1


	//   ....[2]....
        /*012c*/ 	.word	0x00000630
        /*0130*/ 	.word	0x000000ff
        /*0134*/ 	.word	0x00000008
        /*0138*/ 	.short	0x0100
        /*013a*/ 	.byte	0x04
	.zero		1


	//   ....[3]....
        /*013c*/ 	.word	0x00000640
        /*0140*/ 	.word	0x000000ff
        /*0144*/ 	.word	0x00000028
        /*0148*/ 	.short	0x0100
        /*014a*/ 	.byte	0x04
	.zero		1


	//   ....[4]....
        /*014c*/ 	.word	0x00000650
        /*0150*/ 	.word	0x000000ff
        /*0154*/ 	.word	0x00000010
        /*0158*/ 	.short	0x0100
        /*015a*/ 	.byte	0x04
	.zero		1


	//   ....[5]....
        /*015c*/ 	.word	0x00000660
        /*0160*/ 	.word	0x000000ff
        /*0164*/ 	.word	0x00000030
        /*0168*/ 	.short	0x0100
        /*016a*/ 	.byte	0x04
	.zero		1


	//   ....[6]....
        /*016c*/ 	.word	0x00000670
        /*0170*/ 	.word	0x000000ff
        /*0174*/ 	.word	0x00000018
        /*0178*/ 	.short	0x0100
        /*017a*/ 	.byte	0x04
	.zero		1


	//   ....[7]....
        /*017c*/ 	.word	0x00000680
        /*0180*/ 	.word	0x000000ff
        /*0184*/ 	.word	0x00000038
        /*0188*/ 	.short	0x0100
        /*018a*/ 	.byte	0x04
	.zero		1


	//   ....[8]....
        /*018c*/ 	.word	0x000007b0
        /*0190*/ 	.word	0x000000ff
        /*0194*/ 	.word	0x00000040
        /*0198*/ 	.short	0x0100
        /*019a*/ 	.byte	0x04
	.zero		1


	//   ....[9]....
        /*019c*/ 	.word	0x000007c0
        /*01a0*/ 	.word	0x000000ff
        /*01a4*/ 	.word	0x00000060
        /*01a8*/ 	.short	0x0100
        /*01aa*/ 	.byte	0x04
	.zero		1


	//   ....[10]....
        /*01ac*/ 	.word	0x000007d0
        /*01b0*/ 	.word	0x000000ff
        /*01b4*/ 	.word	0x00000048
        /*01b8*/ 	.short	0x0100
        /*01ba*/ 	.byte	0x04
	.zero		1


	//   ....[11]....
        /*01bc*/ 	.word	0x000007e0
        /*01c0*/ 	.word	0x000000ff
        /*01c4*/ 	.word	0x00000068
        /*01c8*/ 	.short	0x0100
        /*01ca*/ 	.byte	0x04
	.zero		1


	//   ....[12]....
        /*01cc*/ 	.word	0x000007f0
        /*01d0*/ 	.word	0x000000ff
        /*01d4*/ 	.word	0x00000050
        /*01d8*/ 	.short	0x0100
        /*01da*/ 	.byte	0x04
	.zero		1


	//   ....[13]....
        /*01dc*/ 	.word	0x00000800
        /*01e0*/ 	.word	0x000000ff
        /*01e4*/ 	.word	0x00000070
        /*01e8*/ 	.short	0x0100
        /*01ea*/ 	.byte	0x04
	.zero		1


	//   ....[14]....
        /*01ec*/ 	.word	0x00000810
        /*01f0*/ 	.word	0x000000ff
        /*01f4*/ 	.word	0x00000058
        /*01f8*/ 	.short	0x0100
        /*01fa*/ 	.byte	0x04
	.zero		1


	//   ....[15]....
        /*01fc*/ 	.word	0x00000820
        /*0200*/ 	.word	0x000000ff
        /*0204*/ 	.word	0x00000078
        /*0208*/ 	.short	0x0100
        /*020a*/ 	.byte	0x04
	.zero		1


	//   ....[16]....
        /*020c*/ 	.word	0x00000910
        /*0210*/ 	.word	0x000000ff
        /*0214*/ 	.word	0x00000080
        /*0218*/ 	.short	0x0100
        /*021a*/ 	.byte	0x06
	.zero		1


	//   ....[17]....
        /*021c*/ 	.word	0x00000920
        /*0220*/ 	.word	0x000000ff
        /*0224*/ 	.word	0x00000088
        /*0228*/ 	.short	0x0100
        /*022a*/ 	.byte	0x06
	.zero		1


	//   ....[18]....
        /*022c*/ 	.word	0x00000a60
        /*0230*/ 	.word	0x000000ff
        /*0234*/ 	.word	0x00000090
        /*0238*/ 	.short	0x0100
        /*023a*/ 	.byte	0x06
	.zero		1


	//   ....[19]....
        /*023c*/ 	.word	0x00000a70
        /*0240*/ 	.word	0x000000ff
        /*0244*/ 	.word	0x000000a0
        /*0248*/ 	.short	0x0100
        /*024a*/ 	.byte	0x06
	.zero		1


	//   ....[20]....
        /*024c*/ 	.word	0x00000a80
        /*0250*/ 	.word	0x000000ff
        /*0254*/ 	.word	0x00000098
        /*0258*/ 	.short	0x0100
        /*025a*/ 	.byte	0x06
	.zero		1


	//   ....[21]....
        /*025c*/ 	.word	0x00000a90
        /*0260*/ 	.word	0x000000ff
        /*0264*/ 	.word	0x000000a8
        /*0268*/ 	.short	0x0100
        /*026a*/ 	.byte	0x06
	.zero		1


	//   ....[22]....
        /*026c*/ 	.word	0x00000bc0
        /*0270*/ 	.word	0x000000ff
        /*0274*/ 	.word	0x000000b0
        /*0278*/ 	.short	0x0100
        /*027a*/ 	.byte	0x04
	.zero		1


	//   ....[23]....
        /*027c*/ 	.word	0x00000bd0
        /*0280*/ 	.word	0x000000ff
        /*0284*/ 	.word	0x000000d0
        /*0288*/ 	.short	0x0100
        /*028a*/ 	.byte	0x04
	.zero		1


	//   ....[24]....
        /*028c*/ 	.word	0x00000be0
        /*0290*/ 	.word	0x000000ff
        /*0294*/ 	.word	0x000000b8
        /*0298*/ 	.short	0x0100
        /*029a*/ 	.byte	0x04
	.zero		1


	//   ....[25]....
        /*029c*/ 	.word	0x00000bf0
        /*02a0*/ 	.word	0x000000ff
        /*02a4*/ 	.word	0x000000d8
        /*02a8*/ 	.short	0x0100
        /*02aa*/ 	.byte	0x04
	.zero		1


	//   ....[26]....
        /*02ac*/ 	.word	0x00000c00
        /*02b0*/ 	.word	0x000000ff
        /*02b4*/ 	.word	0x000000c0
        /*02b8*/ 	.short	0x0100
        /*02ba*/ 	.byte	0x04
	.zero		1


	//   ....[27]....
        /*02bc*/ 	.word	0x00000c10
        /*02c0*/ 	.word	0x000000ff
        /*02c4*/ 	.word	0x000000e0
        /*02c8*/ 	.short	0x0100
        /*02ca*/ 	.byte	0x04
	.zero		1


	//   ....[28]....
        /*02cc*/ 	.word	0x00000c20
        /*02d0*/ 	.word	0x000000ff
        /*02d4*/ 	.word	0x000000c8
        /*02d8*/ 	.short	0x0100
        /*02da*/ 	.byte	0x04
	.zero		1


	//   ....[29]....
        /*02dc*/ 	.word	0x00000c30
        /*02e0*/ 	.word	0x000000ff
        /*02e4*/ 	.word	0x000000e8
        /*02e8*/ 	.short	0x0100
        /*02ea*/ 	.byte	0x04
	.zero		1


	//   ....[30]....
        /*02ec*/ 	.word	0x00000d20
        /*02f0*/ 	.word	0x000000ff
        /*02f4*/ 	.word	0x000000f0
        /*02f8*/ 	.short	0x0100
        /*02fa*/ 	.byte	0x04
	.zero		1


	//   ....[31]....
        /*02fc*/ 	.word	0x00000d30
        /*0300*/ 	.word	0x000000ff
        /*0304*/ 	.word	0x00000100
        /*0308*/ 	.short	0x0100
        /*030a*/ 	.byte	0x04
	.zero		1


	//   ....[32]....
        /*030c*/ 	.word	0x00000d40
        /*0310*/ 	.word	0x000000ff
        /*0314*/ 	.word	0x000000f8
        /*0318*/ 	.short	0x0100
        /*031a*/ 	.byte	0x04
	.zero		1


	//   ....[33]....
        /*031c*/ 	.word	0x00000d50
        /*0320*/ 	.word	0x000000ff
        /*0324*/ 	.word	0x00000108
        /*0328*/ 	.short	0x0100
        /*032a*/ 	.byte	0x04
	.zero		1


	//   ....[34]....
        /*032c*/ 	.word	0x00001a00
        /*0330*/ 	.word	0x00000000
        /*0334*/ 	.word	0x00000100
        /*0338*/ 	.short	0x010a
        /*033a*/ 	.byte	0xff
	.zero		1


	//   ....[35]....
        /*033c*/ 	.word	0x00001a20
        /*0340*/ 	.word	0x00000000
        /*0344*/ 	.word	0x000000f0
        /*0348*/ 	.short	0x0101
        /*034a*/ 	.byte	0xff
	.zero		1


	//   ....[36]....
        /*034c*/ 	.word	0x00001ae0
        /*0350*/ 	.word	0x000000ff
        /*0354*/ 	.word	0x00000020
        /*0358*/ 	.short	0x010a
        /*035a*/ 	.byte	0x04
	.zero		1


	//   ....[37]....
        /*035c*/ 	.word	0x00001b70
        /*0360*/ 	.word	0x000000ff
        /*0364*/ 	.word	0x00000020
        /*0368*/ 	.short	0x010a
        /*036a*/ 	.byte	0x21
	.zero		1


	//   ....[38]....
        /*036c*/ 	.word	0x00001d00
        /*0370*/ 	.word	0x000000ff
        /*0374*/ 	.word	0x00000020
        /*0378*/ 	.short	0x010a
        /*037a*/ 	.byte	0x05
	.zero		1


	//   ....[39]....
        /*037c*/ 	.word	0x00001e30
        /*0380*/ 	.word	0x000000ff
        /*0384*/ 	.word	0x00000088
        /*0388*/ 	.short	0x0101
        /*038a*/ 	.byte	0x15
	.zero		1


	//   ....[40]....
        /*038c*/ 	.word	0x00001e50
        /*0390*/ 	.word	0x000000ff
        /*0394*/ 	.word	0x00000020
        /*0398*/ 	.short	0x010a
        /*039a*/ 	.byte	0x04
	.zero		1


	//   ....[41]....
        /*039c*/ 	.word	0x00001ed0
        /*03a0*/ 	.word	0x000000ff
        /*03a4*/ 	.word	0x00000020
        /*03a8*/ 	.short	0x010a
        /*03aa*/ 	.byte	0x11
	.zero		1


	//   ....[42]....
        /*03ac*/ 	.word	0x00002060
        /*03b0*/ 	.word	0x000000ff
        /*03b4*/ 	.word	0x00000020
        /*03b8*/ 	.short	0x010a
        /*03ba*/ 	.byte	0x05
	.zero		1


	//   ....[43]....
        /*03bc*/ 	.word	0x000021a0
        /*03c0*/ 	.word	0x00000003
        /*03c4*/ 	.word	0x00000090
        /*03c8*/ 	.short	0x010a
        /*03ca*/ 	.byte	0xff
	.zero		1


	//   ....[44]....
        /*03cc*/ 	.word	0x000022f0
        /*03d0*/ 	.word	0x00000000
        /*03d4*/ 	.word	0x00000000
        /*03d8*/ 	.short	0x0101
        /*03da*/ 	.byte	0xff
	.zero		1


	//   ....[45]....
        /*03dc*/ 	.word	0x000028a0
        /*03e0*/ 	.word	0x000000ff
        /*03e4*/ 	.word	0x00000000
        /*03e8*/ 	.short	0x010a
        /*03ea*/ 	.byte	0x04
	.zero		1


	//   ....[46]....
        /*03ec*/ 	.word	0x00002930
        /*03f0*/ 	.word	0x000000ff
        /*03f4*/ 	.word	0x00000000
        /*03f8*/ 	.short	0x010a
        /*03fa*/ 	.byte	0x05
	.zero		1


	//   ....[47]....
        /*03fc*/ 	.word	0x000029c0
        /*0400*/ 	.word	0x000000ff
        /*0404*/ 	.word	0x00000000
        /*0408*/ 	.short	0x010a
        /*040a*/ 	.byte	0x05
	.zero		1


	//   ....[48]....
        /*040c*/ 	.word	0x00002a60
        /*0410*/ 	.word	0x00000000
        /*0414*/ 	.word	0x00000000
        /*0418*/ 	.short	0x010a
        /*041a*/ 	.byte	0xff
	.zero		1


	//   ....[49]....
        /*041c*/ 	.word	0x00002ba0
        /*0420*/ 	.word	0x00000002
        /*0424*/ 	.word	0x000000f0
        /*0428*/ 	.short	0x010a
        /*042a*/ 	.byte	0xff
	.zero		1


	//   ....[50]....
        /*042c*/ 	.word	0x00002c00
        /*0430*/ 	.word	0x00000004
        /*0434*/ 	.word	0x00000000
        /*0438*/ 	.short	0x0101
        /*043a*/ 	.byte	0xff
	.zero		1


	//   ....[51]....
        /*043c*/ 	.word	0x00002c20
        /*0440*/ 	.word	0x000000ff
        /*0444*/ 	.word	0x000000a0
        /*0448*/ 	.short	0x010a
        /*044a*/ 	.byte	0x04
	.zero		1


	//   ....[52]....
        /*044c*/ 	.word	0x00002d40
        /*0450*/ 	.word	0x00000002
        /*0454*/ 	.word	0x00000090
        /*0458*/ 	.short	0x010a
        /*045a*/ 	.byte	0xff
	.zero		1


	//   ....[53]....
        /*045c*/ 	.word	0x00002e50
        /*0460*/ 	.word	0x00000002
        /*0464*/ 	.word	0x00000000
        /*0468*/ 	.short	0x0101
        /*046a*/ 	.byte	0xff
	.zero		1


	//   ....[54]....
        /*046c*/ 	.word	0x00002ee0
        /*0470*/ 	.word	0x000000ff
        /*0474*/ 	.word	0x000000a0
        /*0478*/ 	.short	0x0106
        /*047a*/ 	.byte	0x04
	.zero		1


	//   ....[55]....
        /*047c*/ 	.word	0x00002f00
        /*0480*/ 	.word	0x000000ff
        /*0484*/ 	.word	0x000000a0
        /*0488*/ 	.short	0x010a
        /*048a*/ 	.byte	0x04
	.zero		1


	//   ....[56]....
        /*048c*/ 	.word	0x00002f90
        /*0490*/ 	.word	0x000000ff
        /*0494*/ 	.word	0x000000a0
        /*0498*/ 	.short	0x0106
        /*049a*/ 	.byte	0x07
	.zero		1


	//   ....[57]....
        /*049c*/ 	.word	0x00002fd0
        /*04a0*/ 	.word	0x00000000
        /*04a4*/ 	.word	0x000000a0
        /*04a8*/ 	.short	0x010a
        /*04aa*/ 	.byte	0xff
	.zero		1


	//   ....[58]....
        /*04ac*/ 	.word	0x000034d0
        /*04b0*/ 	.word	0x00000000
        /*04b4*/ 	.word	0x00000090
        /*04b8*/ 	.short	0x010a
        /*04ba*/ 	.byte	0xff
	.zero		1


	//   ....[59]....
        /*04bc*/ 	.word	0x000035d0
        /*04c0*/ 	.word	0x00000003
        /*04c4*/ 	.word	0x00000000
        /*04c8*/ 	.short	0x0101
        /*04ca*/ 	.byte	0xff
	.zero		1


	//   ....[60]....
        /*04cc*/ 	.word	0x000035e0
        /*04d0*/ 	.word	0x000000ff
        /*04d4*/ 	.word	0x00000000
        /*04d8*/ 	.short	0x010a
        /*04da*/ 	.byte	0x04
	.zero		1


	//   ....[61]....
        /*04dc*/ 	.word	0x00003600
        /*04e0*/ 	.word	0x000000ff
        /*04e4*/ 	.word	0x000000d0
        /*04e8*/ 	.short	0x010a
        /*04ea*/ 	.byte	0x13
	.zero		1


	//   ....[62]....
        /*04ec*/ 	.word	0x00003740
        /*04f0*/ 	.word	0x000000ff
        /*04f4*/ 	.word	0x00000000
        /*04f8*/ 	.short	0x010a
        /*04fa*/ 	.byte	0x06
	.zero		1


	//   ....[63]....
        /*04fc*/ 	.word	0x00003840
        /*0500*/ 	.word	0x000000ff
        /*0504*/ 	.word	0x00000000
        /*0508*/ 	.short	0x010a
        /*050a*/ 	.byte	0x04
	.zero		1


	//   ....[64]....
        /*050c*/ 	.word	0x00003a20
        /*0510*/ 	.word	0x000000ff
        /*0514*/ 	.word	0x00000000
        /*0518*/ 	.short	0x010a
        /*051a*/ 	.byte	0x04
	.zero		1


	//   ....[65]....
        /*051c*/ 	.word	0x00003ab0
        /*0520*/ 	.word	0x000000ff
        /*0524*/ 	.word	0x00000000
        /*0528*/ 	.short	0x010a
        /*052a*/ 	.byte	0x05
	.zero		1


	//   ....[66]....
        /*052c*/ 	.word	0x00003b40
        /*0530*/ 	.word	0x000000ff
        /*0534*/ 	.word	0x00000000
        /*0538*/ 	.short	0x010a
        /*053a*/ 	.byte	0x05
	.zero		1


	//   ....[67]....
        /*053c*/ 	.word	0x00003bd0
        /*0540*/ 	.word	0x000000ff
        /*0544*/ 	.word	0x00000000
        /*0548*/ 	.short	0x010a
        /*054a*/ 	.byte	0x04
	.zero		1


	//   ....[68]....
        /*054c*/ 	.word	0x000040e0
        /*0550*/ 	.word	0x0000000c
        /*0554*/ 	.word	0x00000090
        /*0558*/ 	.short	0x010a
        /*055a*/ 	.byte	0xff
	.zero		1


	//   ....[69]....
        /*055c*/ 	.word	0x00004250
        /*0560*/ 	.word	0x00000000
        /*0564*/ 	.word	0x00000000
        /*0568*/ 	.short	0x0101
        /*056a*/ 	.byte	0xff
	.zero		1


	//   ....[70]....
        /*056c*/ 	.word	0x000046e0
        /*0570*/ 	.word	0x000000ff
        /*0574*/ 	.word	0x00000088
        /*0578*/ 	.short	0x010a
        /*057a*/ 	.byte	0x15
	.zero		1


	//   ....[71]....
        /*057c*/ 	.word	0x00004860
        /*0580*/ 	.word	0x000000ff
        /*0584*/ 	.word	0x00000060
        /*0588*/ 	.short	0x010a
        /*058a*/ 	.byte	0x15
	.zero		1


	//   ....[72]....
        /*058c*/ 	.word	0x000049d0
        /*0590*/ 	.word	0x000000ff
        /*0594*/ 	.word	0x00000040
        /*0598*/ 	.short	0x010b
        /*059a*/ 	.byte	0x15
	.zero		1


	//   ....[73]....
        /*059c*/ 	.word	0x000049e0
        /*05a0*/ 	.word	0x000000ff
        /*05a4*/ 	.word	0x00000000
        /*05a8*/ 	.short	0x0101
        /*05aa*/ 	.byte	0x28
	.zero		1


	//   ....[74]....
        /*05ac*/ 	.word	0x000049f0
        /*05b0*/ 	.word	0x000000ff
        /*05b4*/ 	.word	0x00000068
        /*05b8*/ 	.short	0x010a
        /*05ba*/ 	.byte	0x15
	.zero		1


	//   ....[75]....
        /*05bc*/ 	.word	0x00004b40
        /*05c0*/ 	.word	0x000000ff
        /*05c4*/ 	.word	0x00000048
        /*05c8*/ 	.short	0x010b
        /*05ca*/ 	.byte	0x15
	.zero		1


	//   ....[76]....
        /*05cc*/ 	.word	0x00004b50
        /*05d0*/ 	.word	0x000000ff
        /*05d4*/ 	.word	0x00000000
        /*05d8*/ 	.short	0x0101
        /*05da*/ 	.byte	0x27
	.zero		1


	//   ....[77]....
        /*05dc*/ 	.word	0x00004b60
        /*05e0*/ 	.word	0x000000ff
        /*05e4*/ 	.word	0x00000070
        /*05e8*/ 	.short	0x010a
        /*05ea*/ 	.byte	0x15
	.zero		1


	//   ....[78]....
        /*05ec*/ 	.word	0x00004ca0
        /*05f0*/ 	.word	0x000000ff
        /*05f4*/ 	.word	0x00000050
        /*05f8*/ 	.short	0x010b
        /*05fa*/ 	.byte	0x15
	.zero		1


	//   ....[79]....
        /*05fc*/ 	.word	0x00004cb0
        /*0600*/ 	.word	0x000000ff
        /*0604*/ 	.word	0x00000000
        /*0608*/ 	.short	0x0101
        /*060a*/ 	.byte	0x26
	.zero		1


	//   ....[80]....
        /*060c*/ 	.word	0x00004cc0
        /*0610*/ 	.word	0x000000ff
        /*0614*/ 	.word	0x00000078
        /*0618*/ 	.short	0x010a
        /*061a*/ 	.byte	0x15
	.zero		1


	//   ....[81]....
        /*061c*/ 	.word	0x00004eb0
        /*0620*/ 	.word	0x000000ff
        /*0624*/ 	.word	0x00000058
        /*0628*/ 	.short	0x010b
        /*062a*/ 	.byte	0x15
	.zero		1


	//   ....[82]....
        /*062c*/ 	.word	0x00004ec0
        /*0630*/ 	.word	0x000000ff
        /*0634*/ 	.word	0x00000000
        /*0638*/ 	.short	0x0101
        /*063a*/ 	.byte	0x25
	.zero		1


	//   ....[83]....
        /*063c*/ 	.word	0x00004ef0
        /*0640*/ 	.word	0x000000ff
        /*0644*/ 	.word	0x00000060
        /*0648*/ 	.short	0x010a
        /*064a*/ 	.byte	0x15
	.zero		1


	//   ....[84]....
        /*064c*/ 	.word	0x00004f10
        /*0650*/ 	.word	0x000000ff
        /*0654*/ 	.word	0x00000068
        /*0658*/ 	.short	0x010a
        /*065a*/ 	.byte	0x15
	.zero		1


	//   ....[85]....
        /*065c*/ 	.word	0x00004f30
        /*0660*/ 	.word	0x000000ff
        /*0664*/ 	.word	0x00000070
        /*0668*/ 	.short	0x010a
        /*066a*/ 	.byte	0x15
	.zero		1


	//   ....[86]....
        /*066c*/ 	.word	0x00004f70
        /*0670*/ 	.word	0x00000000
        /*0674*/ 	.word	0x00000078
        /*0678*/ 	.short	0x010a
        /*067a*/ 	.byte	0xff
	.zero		1


	//   ....[87]....
        /*067c*/ 	.word	0x000052c0
        /*0680*/ 	.word	0x00000003
        /*0684*/ 	.word	0x00000090
        /*0688*/ 	.short	0x010a
        /*068a*/ 	.byte	0xff
	.zero		1


	//   ....[88]....
        /*068c*/ 	.word	0x00005440
        /*0690*/ 	.word	0x00000000
        /*0694*/ 	.word	0x00000000
        /*0698*/ 	.short	0x0101
        /*069a*/ 	.byte	0xff
	.zero		1


	//   ....[89]....
        /*069c*/ 	.word	0x00005f90
        /*06a0*/ 	.word	0x00000002
        /*06a4*/ 	.word	0x00000040
        /*06a8*/ 	.short	0x010a
        /*06aa*/ 	.byte	0xff
	.zero		1


	//   ....[90]....
        /*06ac*/ 	.word	0x00006000
        /*06b0*/ 	.word	0x00000047
        /*06b4*/ 	.word	0x000000b0
        /*06b8*/ 	.short	0x010a
        /*06ba*/ 	.byte	0xff
	.zero		1


	//   ....[91]....
        /*06bc*/ 	.word	0x000060f0
        /*06c0*/ 	.word	0x00000002
        /*06c4*/ 	.word	0x00000040
        /*06c8*/ 	.short	0x010a
        /*06ca*/ 	.byte	0xff
	.zero		1


	//   ....[92]....
        /*06cc*/ 	.word	0x00006200
        /*06d0*/ 	.word	0x00000000
        /*06d4*/ 	.word	0x00000000
        /*06d8*/ 	.short	0x0101
        /*06da*/ 	.byte	0xff
	.zero		1


	//   ....[93]....
        /*06dc*/ 	.word	0x00006280
        /*06e0*/ 	.word	0x00000047
        /*06e4*/ 	.word	0x000000b0
        /*06e8*/ 	.short	0x010a
        /*06ea*/ 	.byte	0xff
	.zero		1


	//   ....[94]....
        /*06ec*/ 	.word	0x00006dd0
        /*06f0*/ 	.word	0x00000070
        /*06f4*/ 	.word	0x00000040
        /*06f8*/ 	.short	0x010a
        /*06fa*/ 	.byte	0xff
	.zero		1


	//   ....[95]....
        /*06fc*/ 	.word	0x00006ea0
        /*0700*/ 	.word	0x00000070
        /*0704*/ 	.word	0x00000040
        /*0708*/ 	.short	0x010a
        /*070a*/ 	.byte	0xff
	.zero		1


	//   ....[96]....
        /*070c*/ 	.word	0x00006fb0
        /*0710*/ 	.word	0x00000000
        /*0714*/ 	.word	0x00000000
        /*0718*/ 	.short	0x0101
        /*071a*/ 	.byte	0xff
	.zero		1


	//   ....[97]....
        /*071c*/ 	.word	0x00007b20
        /*0720*/ 	.word	0x00000070
        /*0724*/ 	.word	0x00000040
        /*0728*/ 	.short	0x010a
        /*072a*/ 	.byte	0xff
	.zero		1


	//   ....[98]....
        /*072c*/ 	.word	0x00007bf0
        /*0730*/ 	.word	0x00000070
        /*0734*/ 	.word	0x00000040
        /*0738*/ 	.short	0x010a
        /*073a*/ 	.byte	0xff
	.zero		1


	//   ....[99]....
        /*073c*/ 	.word	0x00007d00
        /*0740*/ 	.word	0x00000000
        /*0744*/ 	.word	0x00000000
        /*0748*/ 	.short	0x0101
        /*074a*/ 	.byte	0xff
	.zero		1


	//   ....[100]....
        /*074c*/ 	.word	0x000088a0
        /*0750*/ 	.word	0x00000066
        /*0754*/ 	.word	0x00000040
        /*0758*/ 	.short	0x010a
        /*075a*/ 	.byte	0xff
	.zero		1


	//   ....[101]....
        /*075c*/ 	.word	0x00008970
        /*0760*/ 	.word	0x00000066
        /*0764*/ 	.word	0x00000040
        /*0768*/ 	.short	0x010a
        /*076a*/ 	.byte	0xff
	.zero		1


	//   ....[102]....
        /*076c*/ 	.word	0x00008a80
        /*0770*/ 	.word	0x00000000
        /*0774*/ 	.word	0x00000000
        /*0778*/ 	.short	0x0101
        /*077a*/ 	.byte	0xff
	.zero		1


	//   ....[103]....
        /*077c*/ 	.word	0x00008f10
        /*0780*/ 	.word	0x000000ff
        /*0784*/ 	.word	0x00000000
        /*0788*/ 	.short	0x0101
        /*078a*/ 	.byte	0x04
	.zero		1


	//   ....[104]....
        /*078c*/ 	.word	0x00009720
        /*0790*/ 	.word	0x00000000
        /*0794*/ 	.word	0x00000100
        /*0798*/ 	.short	0x010a
        /*079a*/ 	.byte	0xff
	.zero		1


	//   ....[105]....
        /*079c*/ 	.word	0x00009780
        /*07a0*/ 	.word	0x00000000
        /*07a4*/ 	.word	0x00000020
        /*07a8*/ 	.short	0x010a
        /*07aa*/ 	.byte	0xff
	.zero		1


	//   ....[106]....
        /*07ac*/ 	.word	0x000097e0
        /*07b0*/ 	.word	0x00000000
        /*07b4*/ 	.word	0x00000020
        /*07b8*/ 	.short	0x010a
        /*07ba*/ 	.byte	0xff
	.zero		1


	//   ....[107]....
        /*07bc*/ 	.word	0x00009830
        /*07c0*/ 	.word	0x00000003
        /*07c4*/ 	.word	0x00000090
        /*07c8*/ 	.short	0x010a
        /*07ca*/ 	.byte	0xff
	.zero		1


	//   ....[108]....
        /*07cc*/ 	.word	0x00009890
        /*07d0*/ 	.word	0x00000000
        /*07d4*/ 	.word	0x00000000
        /*07d8*/ 	.short	0x010a
        /*07da*/ 	.byte	0xff
	.zero		1


	//   ....[109]....
        /*07dc*/ 	.word	0x000098f0
        /*07e0*/ 	.word	0x00000000
        /*07e4*/ 	.word	0x00000000
        /*07e8*/ 	.short	0x010a
        /*07ea*/ 	.byte	0xff
	.zero		1


	//   ....[110]....
        /*07ec*/ 	.word	0x00009950
        /*07f0*/ 	.word	0x00000000
        /*07f4*/ 	.word	0x00000000
        /*07f8*/ 	.short	0x010a
        /*07fa*/ 	.byte	0xff
	.zero		1


	//   ....[111]....
        /*07fc*/ 	.word	0x000099a0
        /*0800*/ 	.word	0x00000002
        /*0804*/ 	.word	0x000000f0
        /*0808*/ 	.short	0x010a
        /*080a*/ 	.byte	0xff
	.zero		1


	//   ....[112]....
        /*080c*/ 	.word	0x00009a00
        /*0810*/ 	.word	0x00000002
        /*0814*/ 	.word	0x000000a0
        /*0818*/ 	.short	0x010a
        /*081a*/ 	.byte	0xff
	.zero		1


	//   ....[113]....
        /*081c*/ 	.word	0x00009a50
        /*0820*/ 	.word	0x00000002
        /*0824*/ 	.word	0x00000090
        /*0828*/ 	.short	0x010a
        /*082a*/ 	.byte	0xff
	.zero		1


	//   ....[114]....
        /*082c*/ 	.word	0x00009ab0
        /*0830*/ 	.word	0x00000000
        /*0834*/ 	.word	0x000000a0
        /*0838*/ 	.short	0x010a
        /*083a*/ 	.byte	0xff
	.zero		1


	//   ....[115]....
        /*083c*/ 	.word	0x00009b00
        /*0840*/ 	.word	0x00000000
        /*0844*/ 	.word	0x00000090
        /*0848*/ 	.short	0x010a
        /*084a*/ 	.byte	0xff
	.zero		1


	//   ....[116]....
        /*084c*/ 	.word	0x00009b60
        /*0850*/ 	.word	0x00000003
        /*0854*/ 	.word	0x000000d0
        /*0858*/ 	.short	0x010a
        /*085a*/ 	.byte	0xff
	.zero		1


	//   ....[117]....
        /*085c*/ 	.word	0x00009bc0
        /*0860*/ 	.word	0x00000000
        /*0864*/ 	.word	0x00000000
        /*0868*/ 	.short	0x010a
        /*086a*/ 	.byte	0xff
	.zero		1


	//   ....[118]....
        /*086c*/ 	.word	0x00009c20
        /*0870*/ 	.word	0x00000000
        /*0874*/ 	.word	0x00000000
        /*0878*/ 	.short	0x010a
        /*087a*/ 	.byte	0xff
	.zero		1


	//   ....[119]....
        /*087c*/ 	.word	0x00009c80
        /*0880*/ 	.word	0x00000000
        /*0884*/ 	.word	0x00000000
        /*0888*/ 	.short	0x010a
        /*088a*/ 	.byte	0xff
	.zero		1


	//   ....[120]....
        /*088c*/ 	.word	0x00009ce0
        /*0890*/ 	.word	0x00000000
        /*0894*/ 	.word	0x00000000
        /*0898*/ 	.short	0x010a
        /*089a*/ 	.byte	0xff
	.zero		1


	//   ....[121]....
        /*089c*/ 	.word	0x00009d40
        /*08a0*/ 	.word	0x00000000
        /*08a4*/ 	.word	0x00000000
        /*08a8*/ 	.short	0x010a
        /*08aa*/ 	.byte	0xff
	.zero		1


	//   ....[122]....
        /*08ac*/ 	.word	0x00009d90
        /*08b0*/ 	.word	0x0000000c
        /*08b4*/ 	.word	0x00000090
        /*08b8*/ 	.short	0x010a
        /*08ba*/ 	.byte	0xff
	.zero		1


	//   ....[123]....
        /*08bc*/ 	.word	0x00009df0
        /*08c0*/ 	.word	0x00000000
        /*08c4*/ 	.word	0x00000088
        /*08c8*/ 	.short	0x010a
        /*08ca*/ 	.byte	0xff
	.zero		1


	//   ....[124]....
        /*08cc*/ 	.word	0x00009e50
        /*08d0*/ 	.word	0x00000000
        /*08d4*/ 	.word	0x00000060
        /*08d8*/ 	.short	0x010a
        /*08da*/ 	.byte	0xff
	.zero		1


	//   ....[125]....
        /*08dc*/ 	.word	0x00009eb0
        /*08e0*/ 	.word	0x00000000
        /*08e4*/ 	.word	0x00000068
        /*08e8*/ 	.short	0x010a
        /*08ea*/ 	.byte	0xff
	.zero		1


	//   ....[126]....
        /*08ec*/ 	.word	0x00009f10
        /*08f0*/ 	.word	0x00000000
        /*08f4*/ 	.word	0x00000070
        /*08f8*/ 	.short	0x010a
        /*08fa*/ 	.byte	0xff
	.zero		1


	//   ....[127]....
        /*08fc*/ 	.word	0x00009f70
        /*0900*/ 	.word	0x00000000
        /*0904*/ 	.word	0x00000078
        /*0908*/ 	.short	0x010a
        /*090a*/ 	.byte	0xff
	.zero		1


	//   ....[128]....
        /*090c*/ 	.word	0x00009fd0
        /*0910*/ 	.word	0x00000000
        /*0914*/ 	.word	0x00000060
        /*0918*/ 	.short	0x010a
        /*091a*/ 	.byte	0xff
	.zero		1


	//   ....[129]....
        /*091c*/ 	.word	0x0000a030
        /*0920*/ 	.word	0x00000000
        /*0924*/ 	.word	0x00000068
        /*0928*/ 	.short	0x010a
        /*092a*/ 	.byte	0xff
	.zero		1


	//   ....[130]....
        /*092c*/ 	.word	0x0000a090
        /*0930*/ 	.word	0x00000000
        /*0934*/ 	.word	0x00000070
        /*0938*/ 	.short	0x010a
        /*093a*/ 	.byte	0xff
	.zero		1


	//   ....[131]....
        /*093c*/ 	.word	0x0000a0e0
        /*0940*/ 	.word	0x00000003
        /*0944*/ 	.word	0x00000090
        /*0948*/ 	.short	0x010a
        /*094a*/ 	.byte	0xff
	.zero		1


	//   ....[132]....
        /*094c*/ 	.word	0x0000a130
        /*0950*/ 	.word	0x00000002
        /*0954*/ 	.word	0x00000040
        /*0958*/ 	.short	0x010a
        /*095a*/ 	.byte	0xff
	.zero		1


	//   ....[133]....
        /*095c*/ 	.word	0x0000a180
        /*0960*/ 	.word	0x00000047
        /*0964*/ 	.word	0x000000b0
        /*0968*/ 	.short	0x010a
        /*096a*/ 	.byte	0xff
	.zero		1


	//   ....[134]....
        /*096c*/ 	.word	0x0000a1d0
        /*0970*/ 	.word	0x00000070
        /*0974*/ 	.word	0x00000040
        /*0978*/ 	.short	0x010a
        /*097a*/ 	.byte	0xff
	.zero		1


	//   ....[135]....
        /*097c*/ 	.word	0x0000a220
        /*0980*/ 	.word	0x00000070
        /*0984*/ 	.word	0x00000040
        /*0988*/ 	.short	0x010a
        /*098a*/ 	.byte	0xff
	.zero		1


	//   ....[136]....
        /*098c*/ 	.word	0x0000a270
        /*0990*/ 	.word	0x00000066
        /*0994*/ 	.word	0x00000040
        /*0998*/ 	.short	0x010a
        /*099a*/ 	.byte	0xff
	.zero		1


	//----- nvinfo : EIATTR_NUM_MBARRIERS
	.align		4
.L_48:
        /*099c*/ 	.byte	0x03, 0x38
        /*099e*/ 	.short	0x0022


	//----- nvinfo : EIATTR_EXIT_INSTR_OFFSETS
	.align		4
        /*09a0*/ 	.byte	0x04, 0x1c
        /*09a2*/ 	.short	(.L_50 - .L_49)


	//   ....[0]....
.L_49:
        /*09a4*/ 	.word	0x00002a90


	//   ....[1]....
        /*09a8*/ 	.word	0x00002fa0


	//   ....[2]....
        /*09ac*/ 	.word	0x00003000


	//   ....[3]....
        /*09b0*/ 	.word	0x00003e30


	//   ....[4]....
        /*09b4*/ 	.word	0x00004fa0


	//   ....[5]....
        /*09b8*/ 	.word	0x00004fe0


	//   ....[6]....
        /*09bc*/ 	.word	0x00009710


	//----- nvinfo : EIATTR_MAX_THREADS
	.align		4
.L_50:
        /*09c0*/ 	.byte	0x04, 0x05
        /*09c2*/ 	.short	(.L_52 - .L_51)
.L_51:
        /*09c4*/ 	.word	0x00000100
        /*09c8*/ 	.word	0x00000001
        /*09cc*/ 	.word	0x00000001


	//----- nvinfo : EIATTR_CRS_STACK_SIZE
	.align		4
.L_52:
        /*09d0*/ 	.byte	0x04, 0x1e
        /*09d2*/ 	.short	(.L_54 - .L_53)
.L_53:
        /*09d4*/ 	.word	0x00000000


	//----- nvinfo : EIATTR_CBANK_PARAM_SIZE
	.align		4
.L_54:
        /*09d8*/ 	.byte	0x03, 0x19
        /*09da*/ 	.short	0x0800


	//----- nvinfo : EIATTR_PARAM_CBANK
	.align		4
        /*09dc*/ 	.byte	0x04, 0x0a
        /*09de*/ 	.short	(.L_56 - .L_55)
	.align		4
.L_55:
        /*09e0*/ 	.word	index@(.nv.constant0._ZN7cutlass13device_kernelINS_4gemm6kernel13GemmUniversalIN4cute5tupleIJiiiiEEENS1_10collective13CollectiveMmaINS1_35MainloopSm100TmaUmmaWarpSpecializedILi4ELi2ELi4ENS5_IJNS4_1CILi2EEESB_NSA_ILi1EEEEEEEENS5_IJNSA_ILi64EEENSA_ILi256EEENSA_ILi32EEEEEENS_12float_e4m3_tENS5_IJlSC_lEEESJ_SK_NS4_8TiledMMAINS4_8MMA_AtomIJNS4_10MMA_TraitsINS4_19SM100_MMA_F8F6F4_SSEJSJ_SJ_fSF_SG_NS4_17integral_constantINS4_4UMMA5MajorELSR_0EEESS_NSP_INSQ_7ScaleInELST_0EEESU_EEEEEENS4_6LayoutINS5_IJSC_SC_SC_EEENS5_IJNSA_ILi0EEESZ_SZ_EEEEENS5_IJNS4_10UnderscoreES12_S12_EEEEENS4_23SM90_TMA_LOAD_MULTICASTENS4_14ComposedLayoutINS4_7SwizzleILi1ELi4ELi3EEENS4_18smem_ptr_flag_bitsILi8EEENSX_INS5_IJNSA_ILi8EEESH_EEENS5_IJSH_SC_EEEEEEEvNS4_8identityES15_S1F_vS1G_EENS_8epilogue10collective18CollectiveEpilogueINS1I_23Sm100TmaWarpSpecializedILi4ELi2ELi32ELb0ELb0EEEJSI_NS5_IJNSX_ISF_SC_EES1N_EEESJ_SK_SJ_SK_NS1I_6fusion15FusionCallbacksIS1M_NS1P_17LinearCombinationISJ_fSJ_fLNS_15FloatRoundStyleE2EEESI_S1O_JEEENS4_5SM1004TMEM4LOAD26SM100_TMEM_LOAD_16dp32b32xENS4_13SM90_TMA_LOADENS16_INS17_ILi2ELi4ELi3EEES1A_NSX_INS5_IJS1B_SF_EEENS5_IJSF_SC_EEEEEEENS4_39AutoVectorizingCopyWithAssumedAlignmentILi128EEENS4_14SM90_TMA_STOREES24_S26_S26_EEEvvEEEEvNT_6ParamsE)
        /*09e4*/ 	.short	0x0380
        /*09e6*/ 	.short	0x0800


	//----- nvinfo : EIATTR_SW_WAR
	.align		4
.L_56:
        /*09e8*/ 	.byte	0x04, 0x36
        /*09ea*/ 	.short	(.L_58 - .L_57)
.L_57:
        /*09ec*/ 	.word	0x00000008
.L_58:


//--------------------- .nv.callgraph             --------------------------
	.section	.nv.callgraph,"",@"SHT_CUDA_CALLGRAPH"
	.align	4
	.sectionentsize	8
	.align		4
        /*0000*/ 	.word	0x00000000
	.align		4
        /*0004*/ 	.word	0xffffffff
	.align		4
        /*0008*/ 	.word	index@(_ZN7cutlass13device_kernelINS_4gemm6kernel13GemmUniversalIN4cute5tupleIJiiiiEEENS1_10collective13CollectiveMmaINS1_35MainloopSm100TmaUmmaWarpSpecializedILi4ELi2ELi4ENS5_IJNS4_1CILi2EEESB_NSA_ILi1EEEEEEEENS5_IJNSA_ILi64EEENSA_ILi256EEENSA_ILi32EEEEEENS_12float_e4m3_tENS5_IJlSC_lEEESJ_SK_NS4_8TiledMMAINS4_8MMA_AtomIJNS4_10MMA_TraitsINS4_19SM100_MMA_F8F6F4_SSEJSJ_SJ_fSF_SG_NS4_17integral_constantINS4_4UMMA5MajorELSR_0EEESS_NSP_INSQ_7ScaleInELST_0EEESU_EEEEEENS4_6LayoutINS5_IJSC_SC_SC_EEENS5_IJNSA_ILi0EEESZ_SZ_EEEEENS5_IJNS4_10UnderscoreES12_S12_EEEEENS4_23SM90_TMA_LOAD_MULTICASTENS4_14ComposedLayoutINS4_7SwizzleILi1ELi4ELi3EEENS4_18smem_ptr_flag_bitsILi8EEENSX_INS5_IJNSA_ILi8EEESH_EEENS5_IJSH_SC_EEEEEEEvNS4_8identityES15_S1F_vS1G_EENS_8epilogue10collective18CollectiveEpilogueINS1I_23Sm100TmaWarpSpecializedILi4ELi2ELi32ELb0ELb0EEEJSI_NS5_IJNSX_ISF_SC_EES1N_EEESJ_SK_SJ_SK_NS1I_6fusion15FusionCallbacksIS1M_NS1P_17LinearCombinationISJ_fSJ_fLNS_15FloatRoundStyleE2EEESI_S1O_JEEENS4_5SM1004TMEM4LOAD26SM100_TMEM_LOAD_16dp32b32xENS4_13SM90_TMA_LOADENS16_INS17_ILi2ELi4ELi3EEES1A_NSX_INS5_IJS1B_SF_EEENS5_IJSF_SC_EEEEEEENS4_39AutoVectorizingCopyWithAssumedAlignmentILi128EEENS4_14SM90_TMA_STOREES24_S26_S26_EEEvvEEEEvNT_6ParamsE)
	.align		4
        /*000c*/ 	.word	index@(__assertfail)
	.align		4
        /*0010*/ 	.word	0x00000000
	.align		4
        /*0014*/ 	.word	0xfffffffe
	.align		4
        /*0018*/ 	.word	0x00000000
	.align		4
        /*001c*/ 	.word	0xfffffffd
	.align		4
        /*0020*/ 	.word	0x00000000
	.align		4
        /*0024*/ 	.word	0xfffffffc


//--------------------- .nv.constant4             --------------------------
	.section	.nv.constant4,"a",@progbits
	.align	8
	.align		8
.nv.constant4:
        /*0000*/ 	.dword	__assertfail
	.align		8
        /*0008*/ 	.dword	__unnamed_1
	.align		8
        /*0010*/ 	.dword	__unnamed_2
	.align		8
        /*0018*/ 	.dword	__unnamed_3
	.align		8
        /*0020*/ 	.dword	_ZN39_INTERNAL_286af7bb_4_k_cu_df55f8c2_88074cuda3std3__45__cpo5beginE
	.align		8
        /*0028*/ 	.dword	_ZN39_INTERNAL_286af7bb_4_k_cu_df55f8c2_88074cuda3std3__45__cpo3endE
	.align		8
        /*0030*/ 	.dword	_ZN39_INTERNAL_286af7bb_4_k_cu_df55f8c2_88074cuda3std3__45__cpo6cbeginE
	.align		8
        /*0038*/ 	.dword	_ZN39_INTERNAL_286af7bb_4_k_cu_df55f8c2_88074cuda3std3__45__cpo4cendE
	.align		8
        /*0040*/ 	.dword	_ZN39_INTERNAL_286af7bb_4_k_cu_df55f8c2_88074cuda3std3__441_GLOBAL__N__286af7bb_4_k_cu_df55f8c2_88076ignoreE
	.align		8
        /*0048*/ 	.dword	_ZN39_INTERNAL_286af7bb_4_k_cu_df55f8c2_88074cuda3std3__419piecewise_constructE
	.align		8
        /*0050*/ 	.dword	_ZN39_INTERNAL_286af7bb_4_k_cu_df55f8c2_88074cuda3std3__48in_placeE
	.align		8
        /*0058*/ 	.dword	_ZN39_INTERNAL_286af7bb_4_k_cu_df55f8c2_88074cuda3std6ranges3__45__cpo4swapE
	.align		8
        /*0060*/ 	.dword	_ZN39_INTERNAL_286af7bb_4_k_cu_df55f8c2_88074cuda3std6ranges3__45__cpo9iter_moveE
	.align		8
        /*0068*/ 	.dword	_ZN39_INTERNAL_286af7bb_4_k_cu_df55f8c2_88074cute7productE
	.align		8
        /*0070*/ 	.dword	_ZN39_INTERNAL_286af7bb_4_k_cu_df55f8c2_88074cute1_E
	.align		8
        /*0078*/ 	.dword	$str$25
	.align		8
        /*0080*/ 	.dword	$str$26
	.align		8
        /*0088*/ 	.dword	$str$27
	.align		8
        /*0090*/ 	.dword	$str$28


//--------------------- .text._ZN7cutlass13device_kernelINS_4gemm6kernel13GemmUniversalIN4cute5tupleIJiiiiEEENS1_10collective13CollectiveMmaINS1_35MainloopSm100TmaUmmaWarpSpecializedILi4ELi2ELi4ENS5_IJNS4_1CILi2EEESB_NSA_ILi1EEEEEEEENS5_IJNSA_ILi64EEENSA_ILi256EEENSA_ILi32EEEEEENS_12float_e4m3_tENS5_IJlSC_lEEESJ_SK_NS4_8TiledMMAINS4_8MMA_AtomIJNS4_10MMA_TraitsINS4_19SM100_MMA_F8F6F4_SSEJSJ_SJ_fSF_SG_NS4_17integral_constantINS4_4UMMA5MajorELSR_0EEESS_NSP_INSQ_7ScaleInELST_0EEESU_EEEEEENS4_6LayoutINS5_IJSC_SC_SC_EEENS5_IJNSA_ILi0EEESZ_SZ_EEEEENS5_IJNS4_10UnderscoreES12_S12_EEEEENS4_23SM90_TMA_LOAD_MULTICASTENS4_14ComposedLayoutINS4_7SwizzleILi1ELi4ELi3EEENS4_18smem_ptr_flag_bitsILi8EEENSX_INS5_IJNSA_ILi8EEESH_EEENS5_IJSH_SC_EEEEEEEvNS4_8identityES15_S1F_vS1G_EENS_8epilogue10collective18CollectiveEpilogueINS1I_23Sm100TmaWarpSpecializedILi4ELi2ELi32ELb0ELb0EEEJSI_NS5_IJNSX_ISF_SC_EES1N_EEESJ_SK_SJ_SK_NS1I_6fusion15FusionCallbacksIS1M_NS1P_17LinearCombinationISJ_fSJ_fLNS_15FloatRoundStyleE2EEESI_S1O_JEEENS4_5SM1004TMEM4LOAD26SM100_TMEM_LOAD_16dp32b32xENS4_13SM90_TMA_LOADENS16_INS17_ILi2ELi4ELi3EEES1A_NSX_INS5_IJS1B_SF_EEENS5_IJSF_SC_EEEEEEENS4_39AutoVectorizingCopyWithAssumedAlignmentILi128EEENS4_14SM90_TMA_STOREES24_S26_S26_EEEvvEEEEvNT_6ParamsE --------------------------
	.section	.text._ZN7cutlass13device_kernelINS_4gemm6kernel13GemmUniversalIN4cute5tupleIJiiiiEEENS1_10collective13CollectiveMmaINS1_35MainloopSm100TmaUmmaWarpSpecializedILi4ELi2ELi4ENS5_IJNS4_1CILi2EEESB_NSA_ILi1EEEEEEEENS5_IJNSA_ILi64EEENSA_ILi256EEENSA_ILi32EEEEEENS_12float_e4m3_tENS5_IJlSC_lEEESJ_SK_NS4_8TiledMMAINS4_8MMA_AtomIJNS4_10MMA_TraitsINS4_19SM100_MMA_F8F6F4_SSEJSJ_SJ_fSF_SG_NS4_17integral_constantINS4_4UMMA5MajorELSR_0EEESS_NSP_INSQ_7ScaleInELST_0EEESU_EEEEEENS4_6LayoutINS5_IJSC_SC_SC_EEENS5_IJNSA_ILi0EEESZ_SZ_EEEEENS5_IJNS4_10UnderscoreES12_S12_EEEEENS4_23SM90_TMA_LOAD_MULTICASTENS4_14ComposedLayoutINS4_7SwizzleILi1ELi4ELi3EEENS4_18smem_ptr_flag_bitsILi8EEENSX_INS5_IJNSA_ILi8EEESH_EEENS5_IJSH_SC_EEEEEEEvNS4_8identityES15_S1F_vS1G_EENS_8epilogue10collective18CollectiveEpilogueINS1I_23Sm100TmaWarpSpecializedILi4ELi2ELi32ELb0ELb0EEEJSI_NS5_IJNSX_ISF_SC_EES1N_EEESJ_SK_SJ_SK_NS1I_6fusion15FusionCallbacksIS1M_NS1P_17LinearCombinationISJ_fSJ_fLNS_15FloatRoundStyleE2EEESI_S1O_JEEENS4_5SM1004TMEM4LOAD26SM100_TMEM_LOAD_16dp32b32xENS4_13SM90_TMA_LOADENS16_INS17_ILi2ELi4ELi3EEES1A_NSX_INS5_IJS1B_SF_EEENS5_IJSF_SC_EEEEEEENS4_39AutoVectorizingCopyWithAssumedAlignmentILi128EEENS4_14SM90_TMA_STOREES24_S26_S26_EEEvvEEEEvNT_6ParamsE,"ax",@progbits
	.align	128
.text._ZN7cutlass13device_kernelINS_4gemm6kernel13GemmUniversalIN4cute5tupleIJiiiiEEENS1_10collective13CollectiveMmaINS1_35MainloopSm100TmaUmmaWarpSpecializedILi4ELi2ELi4ENS5_IJNS4_1CILi2EEESB_NSA_ILi1EEEEEEEENS5_IJNSA_ILi64EEENSA_ILi256EEENSA_ILi32EEEEEENS_12float_e4m3_tENS5_IJlSC_lEEESJ_SK_NS4_8TiledMMAINS4_8MMA_AtomIJNS4_10MMA_TraitsINS4_19SM100_MMA_F8F6F4_SSEJSJ_SJ_fSF_SG_NS4_17integral_constantINS4_4UMMA5MajorELSR_0EEESS_NSP_INSQ_7ScaleInELST_0EEESU_EEEEEENS4_6LayoutINS5_IJSC_SC_SC_EEENS5_IJNSA_ILi0EEESZ_SZ_EEEEENS5_IJNS4_10UnderscoreES12_S12_EEEEENS4_23SM90_TMA_LOAD_MULTICASTENS4_14ComposedLayoutINS4_7SwizzleILi1ELi4ELi3EEENS4_18smem_ptr_flag_bitsILi8EEENSX_INS5_IJNSA_ILi8EEESH_EEENS5_IJSH_SC_EEEEEEEvNS4_8identityES15_S1F_vS1G_EENS_8epilogue10collective18CollectiveEpilogueINS1I_23Sm100TmaWarpSpecializedILi4ELi2ELi32ELb0ELb0EEEJSI_NS5_IJNSX_ISF_SC_EES1N_EEESJ_SK_SJ_SK_NS1I_6fusion15FusionCallbacksIS1M_NS1P_17LinearCombinationISJ_fSJ_fLNS_15FloatRoundStyleE2EEESI_S1O_JEEENS4_5SM1004TMEM4LOAD26SM100_TMEM_LOAD_16dp32b32xENS4_13SM90_TMA_LOADENS16_INS17_ILi2ELi4ELi3EEES1A_NSX_INS5_IJS1B_SF_EEENS5_IJSF_SC_EEEEEEENS4_39AutoVectorizingCopyWithAssumedAlignmentILi128EEENS4_14SM90_TMA_STOREES24_S26_S26_EEEvvEEEEvNT_6ParamsE:
        .type           _ZN7cutlass13device_kernelINS_4gemm6kernel13GemmUniversalIN4cute5tupleIJiiiiEEENS1_10collective13CollectiveMmaINS1_35MainloopSm100TmaUmmaWarpSpecializedILi4ELi2ELi4ENS5_IJNS4_1CILi2EEESB_NSA_ILi1EEEEEEEENS5_IJNSA_ILi64EEENSA_ILi256EEENSA_ILi32EEEEEENS_12float_e4m3_tENS5_IJlSC_lEEESJ_SK_NS4_8TiledMMAINS4_8MMA_AtomIJNS4_10MMA_TraitsINS4_19SM100_MMA_F8F6F4_SSEJSJ_SJ_fSF_SG_NS4_17integral_constantINS4_4UMMA5MajorELSR_0EEESS_NSP_INSQ_7ScaleInELST_0EEESU_EEEEEENS4_6LayoutINS5_IJSC_SC_SC_EEENS5_IJNSA_ILi0EEESZ_SZ_EEEEENS5_IJNS4_10UnderscoreES12_S12_EEEEENS4_23SM90_TMA_LOAD_MULTICASTENS4_14ComposedLayoutINS4_7SwizzleILi1ELi4ELi3EEENS4_18smem_ptr_flag_bitsILi8EEENSX_INS5_IJNSA_ILi8EEESH_EEENS5_IJSH_SC_EEEEEEEvNS4_8identityES15_S1F_vS1G_EENS_8epilogue10collective18CollectiveEpilogueINS1I_23Sm100TmaWarpSpecializedILi4ELi2ELi32ELb0ELb0EEEJSI_NS5_IJNSX_ISF_SC_EES1N_EEESJ_SK_SJ_SK_NS1I_6fusion15FusionCallbacksIS1M_NS1P_17LinearCombinationISJ_fSJ_fLNS_15FloatRoundStyleE2EEESI_S1O_JEEENS4_5SM1004TMEM4LOAD26SM100_TMEM_LOAD_16dp32b32xENS4_13SM90_TMA_LOADENS16_INS17_ILi2ELi4ELi3EEES1A_NSX_INS5_IJS1B_SF_EEENS5_IJSF_SC_EEEEEEENS4_39AutoVectorizingCopyWithAssumedAlignmentILi128EEENS4_14SM90_TMA_STOREES24_S26_S26_EEEvvEEEEvNT_6ParamsE,@function
        .size           _ZN7cutlass13device_kernelINS_4gemm6kernel13GemmUniversalIN4cute5tupleIJiiiiEEENS1_10collective13CollectiveMmaINS1_35MainloopSm100TmaUmmaWarpSpecializedILi4ELi2ELi4ENS5_IJNS4_1CILi2EEESB_NSA_ILi1EEEEEEEENS5_IJNSA_ILi64EEENSA_ILi256EEENSA_ILi32EEEEEENS_12float_e4m3_tENS5_IJlSC_lEEESJ_SK_NS4_8TiledMMAINS4_8MMA_AtomIJNS4_10MMA_TraitsINS4_19SM100_MMA_F8F6F4_SSEJSJ_SJ_fSF_SG_NS4_17integral_constantINS4_4UMMA5MajorELSR_0EEESS_NSP_INSQ_7ScaleInELST_0EEESU_EEEEEENS4_6LayoutINS5_IJSC_SC_SC_EEENS5_IJNSA_ILi0EEESZ_SZ_EEEEENS5_IJNS4_10UnderscoreES12_S12_EEEEENS4_23SM90_TMA_LOAD_MULTICASTENS4_14ComposedLayoutINS4_7SwizzleILi1ELi4ELi3EEENS4_18smem_ptr_flag_bitsILi8EEENSX_INS5_IJNSA_ILi8EEESH_EEENS5_IJSH_SC_EEEEEEEvNS4_8identityES15_S1F_vS1G_EENS_8epilogue10collective18CollectiveEpilogueINS1I_23Sm100TmaWarpSpecializedILi4ELi2ELi32ELb0ELb0EEEJSI_NS5_IJNSX_ISF_SC_EES1N_EEESJ_SK_SJ_SK_NS1I_6fusion15FusionCallbacksIS1M_NS1P_17LinearCombinationISJ_fSJ_fLNS_15FloatRoundStyleE2EEESI_S1O_JEEENS4_5SM1004TMEM4LOAD26SM100_TMEM_LOAD_16dp32b32xENS4_13SM90_TMA_LOADENS16_INS17_ILi2ELi4ELi3EEES1A_NSX_INS5_IJS1B_SF_EEENS5_IJSF_SC_EEEEEEENS4_39AutoVectorizingCopyWithAssumedAlignmentILi128EEENS4_14SM90_TMA_STOREES24_S26_S26_EEEvvEEEEvNT_6ParamsE,(.L_x_177 - _ZN7cutlass13device_kernelINS_4gemm6kernel13GemmUniversalIN4cute5tupleIJiiiiEEENS1_10collective13CollectiveMmaINS1_35MainloopSm100TmaUmmaWarpSpecializedILi4ELi2ELi4ENS5_IJNS4_1CILi2EEESB_NSA_ILi1EEEEEEEENS5_IJNSA_ILi64EEENSA_ILi256EEENSA_ILi32EEEEEENS_12float_e4m3_tENS5_IJlSC_lEEESJ_SK_NS4_8TiledMMAINS4_8MMA_AtomIJNS4_10MMA_TraitsINS4_19SM100_MMA_F8F6F4_SSEJSJ_SJ_fSF_SG_NS4_17integral_constantINS4_4UMMA5MajorELSR_0EEESS_NSP_INSQ_7ScaleInELST_0EEESU_EEEEEENS4_6LayoutINS5_IJSC_SC_SC_EEENS5_IJNSA_ILi0EEESZ_SZ_EEEEENS5_IJNS4_10UnderscoreES12_S12_EEEEENS4_23SM90_TMA_LOAD_MULTICASTENS4_14ComposedLayoutINS4_7SwizzleILi1ELi4ELi3EEENS4_18smem_ptr_flag_bitsILi8EEENSX_INS5_IJNSA_ILi8EEESH_EEENS5_IJSH_SC_EEEEEEEvNS4_8identityES15_S1F_vS1G_EENS_8epilogue10collective18CollectiveEpilogueINS1I_23Sm100TmaWarpSpecializedILi4ELi2ELi32ELb0ELb0EEEJSI_NS5_IJNSX_ISF_SC_EES1N_EEESJ_SK_SJ_SK_NS1I_6fusion15FusionCallbacksIS1M_NS1P_17LinearCombinationISJ_fSJ_fLNS_15FloatRoundStyleE2EEESI_S1O_JEEENS4_5SM1004TMEM4LOAD26SM100_TMEM_LOAD_16dp32b32xENS4_13SM90_TMA_LOADENS16_INS17_ILi2ELi4ELi3EEES1A_NSX_INS5_IJS1B_SF_EEENS5_IJSF_SC_EEEEEEENS4_39AutoVectorizingCopyWithAssumedAlignmentILi128EEENS4_14SM90_TMA_STOREES24_S26_S26_EEEvvEEEEvNT_6ParamsE)
        .other          _ZN7cutlass13device_kernelINS_4gemm6kernel13GemmUniversalIN4cute5tupleIJiiiiEEENS1_10collective13CollectiveMmaINS1_35MainloopSm100TmaUmmaWarpSpecializedILi4ELi2ELi4ENS5_IJNS4_1CILi2EEESB_NSA_ILi1EEEEEEEENS5_IJNSA_ILi64EEENSA_ILi256EEENSA_ILi32EEEEEENS_12float_e4m3_tENS5_IJlSC_lEEESJ_SK_NS4_8TiledMMAINS4_8MMA_AtomIJNS4_10MMA_TraitsINS4_19SM100_MMA_F8F6F4_SSEJSJ_SJ_fSF_SG_NS4_17integral_constantINS4_4UMMA5MajorELSR_0EEESS_NSP_INSQ_7ScaleInELST_0EEESU_EEEEEENS4_6LayoutINS5_IJSC_SC_SC_EEENS5_IJNSA_ILi0EEESZ_SZ_EEEEENS5_IJNS4_10UnderscoreES12_S12_EEEEENS4_23SM90_TMA_LOAD_MULTICASTENS4_14ComposedLayoutINS4_7SwizzleILi1ELi4ELi3EEENS4_18smem_ptr_flag_bitsILi8EEENSX_INS5_IJNSA_ILi8EEESH_EEENS5_IJSH_SC_EEEEEEEvNS4_8identityES15_S1F_vS1G_EENS_8epilogue10collective18CollectiveEpilogueINS1I_23Sm100TmaWarpSpecializedILi4ELi2ELi32ELb0ELb0EEEJSI_NS5_IJNSX_ISF_SC_EES1N_EEESJ_SK_SJ_SK_NS1I_6fusion15FusionCallbacksIS1M_NS1P_17LinearCombinationISJ_fSJ_fLNS_15FloatRoundStyleE2EEESI_S1O_JEEENS4_5SM1004TMEM4LOAD26SM100_TMEM_LOAD_16dp32b32xENS4_13SM90_TMA_LOADENS16_INS17_ILi2ELi4ELi3EEES1A_NSX_INS5_IJS1B_SF_EEENS5_IJSF_SC_EEEEEEENS4_39AutoVectorizingCopyWithAssumedAlignmentILi128EEENS4_14SM90_TMA_STOREES24_S26_S26_EEEvvEEEEvNT_6ParamsE,@"STO_CUDA_ENTRY STV_DEFAULT"
_ZN7cutlass13device_kernelINS_4gemm6kernel13GemmUniversalIN4cute5tupleIJiiiiEEENS1_10collective13CollectiveMmaINS1_35MainloopSm100TmaUmmaWarpSpecializedILi4ELi2ELi4ENS5_IJNS4_1CILi2EEESB_NSA_ILi1EEEEEEEENS5_IJNSA_ILi64EEENSA_ILi256EEENSA_ILi32EEEEEENS_12float_e4m3_tENS5_IJlSC_lEEESJ_SK_NS4_8TiledMMAINS4_8MMA_AtomIJNS4_10MMA_TraitsINS4_19SM100_MMA_F8F6F4_SSEJSJ_SJ_fSF_SG_NS4_17integral_constantINS4_4UMMA5MajorELSR_0EEESS_NSP_INSQ_7ScaleInELST_0EEESU_EEEEEENS4_6LayoutINS5_IJSC_SC_SC_EEENS5_IJNSA_ILi0EEESZ_SZ_EEEEENS5_IJNS4_10UnderscoreES12_S12_EEEEENS4_23SM90_TMA_LOAD_MULTICASTENS4_14ComposedLayoutINS4_7SwizzleILi1ELi4ELi3EEENS4_18smem_ptr_flag_bitsILi8EEENSX_INS5_IJNSA_ILi8EEESH_EEENS5_IJSH_SC_EEEEEEEvNS4_8identityES15_S1F_vS1G_EENS_8epilogue10collective18CollectiveEpilogueINS1I_23Sm100TmaWarpSpecializedILi4ELi2ELi32ELb0ELb0EEEJSI_NS5_IJNSX_ISF_SC_EES1N_EEESJ_SK_SJ_SK_NS1I_6fusion15FusionCallbacksIS1M_NS1P_17LinearCombinationISJ_fSJ_fLNS_15FloatRoundStyleE2EEESI_S1O_JEEENS4_5SM1004TMEM4LOAD26SM100_TMEM_LOAD_16dp32b32xENS4_13SM90_TMA_LOADENS16_INS17_ILi2ELi4ELi3EEES1A_NSX_INS5_IJS1B_SF_EEENS5_IJSF_SC_EEEEEEENS4_39AutoVectorizingCopyWithAssumedAlignmentILi128EEENS4_14SM90_TMA_STOREES24_S26_S26_EEEvvEEEEvNT_6ParamsE:
[----:B------:R-:W1:Y:S01]  /*0000*/  LDC R1, c[0x0][0x37c] ;  /* 0x0000df00ff017b82 */ /* 0x000e620000000800 */
[----:B------:R-:W2:Y:S01]  /*0010*/  S2R R95, SR_TID.X ;  /* 0x00000000005f7919 */ /* 0x000ea20000002100 */
[----:B------:R-:W3:Y:S01]  /*0020*/  LDCU.64 UR8, c[0x0][0x890] ;  /* 0x00011200ff0877ac */ /* 0x000ee20008000a00 */
[----:B------:R-:W-:Y:S02]  /*0030*/  PRMT R85, RZ, 0x7610, R85 ;  /* 0x00007610ff557816 */ /* 0x000fe40000000055 */
[----:B------:R-:W-:Y:S01]  /*0040*/  ELECT P3, URZ, PT ;  /* 0x0000000000ff782f */ /* 0x000fe20003860000 */
[----:B---3--:R-:W-:-:S04]  /*0050*/  UISETP.NE.U32.AND UP0, UPT, UR8, URZ, UPT ;  /* 0x000000ff0800728c */ /* 0x008fc8000bf05070 */
[----:B------:R-:W-:Y:S01]  /*0060*/  UISETP.NE.AND.EX UP0, UPT, UR9, URZ, UPT, UP0 ;  /* 0x000000ff0900728c */ /* 0x000fe2000bf05300 */
[----:B--2---:R-:W-:-:S05]  /*0070*/  SHF.R.U32.HI R86, RZ, 0x5, R95 ;  /* 0x00000005ff567819 */ /* 0x004fca000001165f */
[----:B------:R-:W2:Y:S02]  /*0080*/  SHFL.IDX PT, R0, R86, RZ, 0x1f ;  /* 0x00001fff56007589 */ /* 0x000ea400000e0000 */
[----:B--2---:R-:W-:Y:S01]  /*0090*/  R2UR UR17, R0 ;  /* 0x00000000001172ca */ /* 0x004fe200000e0000 */
[----:B-1----:R-:W-:-:S14]  /*00a0*/  BRA.U UP0, `(.L_x_0) ;  /* 0x0000000100307547 */ /* 0x002fdc000b800000 */
[----:B------:R-:W1:Y:S02]  /*00b0*/  LDCU.64 UR4, c[0x0][0x888] ;  /* 0x00011100ff0477ac */ /* 0x000e640008000a00 */
[----:B-1----:R-:W-:-:S04]  /*00c0*/  UISETP.NE.U32.AND UP0, UPT, UR4, URZ, UPT ;  /* 0x000000ff0400728c */ /* 0x002fc8000bf05070 */
[----:B------:R-:W-:-:S09]  /*00d0*/  UISETP.NE.AND.EX UP0, UPT, UR5, URZ, UPT, UP0 ;  /* 0x000000ff0500728c */ /* 0x000fd2000bf05300 */
[----:B------:R-:W-:Y:S05]  /*00e0*/  BRA.U !UP0, `(.L_x_1) ;  /* 0x0000000108147547 */ /* 0x000fea000b800000 */
[----:B------:R-:W1:Y:S01]  /*00f0*/  LDC.64 R2, c[0x0][0x888] ;  /* 0x00022200ff027b82 */ /* 0x000e620000000a00 */
[----:B------:R-:W1:Y:S02]  /*0100*/  LDCU.64 UR4, c[0x0][0x358] ;  /* 0x00006b00ff0477ac */ /* 0x000e640008000a00 */
[----:B-1----:R1:W5:Y:S01]  /*0110*/  LDG.E R41, desc[UR4][R2.64] ;  /* 0x0000000402297981 */ /* 0x002362000c1e1900 */
[----:B------:R-:W-:Y:S01]  /*0120*/  HFMA2 R85, -RZ, RZ, 0, 5.9604644775390625e-08 ;  /* 0x00000001ff557431 */ /* 0x000fe200000001ff */
[----:B------:R-:W-:Y:S05]  /*0130*/  BRA `(.L_x_0) ;  /* 0x00000000000c7947 */ /* 0x000fea0003800000 */
.L_x_1:
[----:B------:R-:W1:Y:S01]  /*0140*/  LDCU UR4, c[0x0][0x880] ;  /* 0x00011000ff0477ac */ /* 0x000e620008000800 */
[----:B------:R-:W-:Y:S01]  /*0150*/  HFMA2 R85, -RZ, RZ, 0, 5.9604644775390625e-08 ;  /* 0x00000001ff557431 */ /* 0x000fe200000001ff */
[----:B-1----:R-:W-:-:S07]  /*0160*/  MOV R41, UR4 ;  /* 0x0000000400297c02 */ /* 0x002fce0008000f00 */
.L_x_0:
[----:B------:R-:W2:Y:S02]  /*0170*/  LDCU.64 UR4, c[0x0][0x8b0] ;  /* 0x00011600ff0477ac */ /* 0x000ea40008000a00 */
[----:B--2---:R-:W-:-:S04]  /*0180*/  UISETP.NE.U32.AND UP0, UPT, UR4, URZ, UPT ;  /* 0x000000ff0400728c */ /* 0x004fc8000bf05070 */
[----:B------:R-:W-:-:S09]  /*0190*/  UISETP.NE.AND.EX UP0, UPT, UR5, URZ, UPT, UP0 ;  /* 0x000000ff0500728c */ /* 0x000fd2000bf05300 */
[----:B------:R-:W-:Y:S05]  /*01a0*/  BRA.U UP0, `(.L_x_2) ;  /* 0x0000000100287547 */ /* 0x000fea000b800000 */
[----:B------:R-:W2:Y:S02]  /*01b0*/  LDCU.64 UR4, c[0x0][0x8a8] ;  /* 0x00011500ff0477ac */ /* 0x000ea40008000a00 */
[----:B--2---:R-:W-:-:S04]  /*01c0*/  UISETP.NE.U32.AND UP0, UPT, UR4, URZ, UPT ;  /* 0x000000ff0400728c */ /* 0x004fc8000bf05070 */
[----:B------:R-:W-:-:S09]  /*01d0*/  UISETP.NE.AND.EX UP0, UPT, UR5, URZ, UPT, UP0 ;  /* 0x000000ff0500728c */ /* 0x000fd2000bf05300 */
[----:B------:R-:W-:Y:S05]  /*01e0*/  BRA.U !UP0, `(.L_x_3) ;  /* 0x0000000108107547 */ /* 0x000fea000b800000 */
[----:B------:R-:W2:Y:S01]  /*01f0*/  LDC.64 R38, c[0x0][0x8a8] ;  /* 0x00022a00ff267b82 */ /* 0x000ea20000000a00 */
[----:B------:R-:W2:Y:S02]  /*0200*/  LDCU.64 UR4, c[0x0][0x358] ;  /* 0x00006b00ff0477ac */ /* 0x000ea40008000a00 */
[----:B--2---:R2:W5:Y:S01]  /*0210*/  LDG.E R38, desc[UR4][R38.64] ;  /* 0x0000000426267981 */ /* 0x004562000c1e1900 */
[----:B------:R-:W-:Y:S05]  /*0220*/  BRA `(.L_x_2) ;  /* 0x0000000000087947 */ /* 0x000fea0003800000 */
.L_x_3:
[----:B------:R-:W2:Y:S02]  /*0230*/  LDCU UR4, c[0x0][0x8a0] ;  /* 0x00011400ff0477ac */ /* 0x000ea40008000800 */
[----:B--2---:R-:W-:Y:S02]  /*0240*/  MOV R38, UR4 ;  /* 0x0000000400267c02 */ /* 0x004fe40008000f00 */
.L_x_2:
[----:B------:R-:W-:Y:S01]  /*0250*/  IMAD.U32 R0, RZ, RZ, UR17 ;  /* 0x00000011ff007e24 */ /* 0x000fe2000f8e00ff */
[----:B------:R-:W-:Y:S04]  /*0260*/  BSSY.RECONVERGENT B0, `(.L_x_4) ;  /* 0x000000c000007945 */ /* 0x000fe80003800200 */
[C---:B------:R-:W-:Y:S02]  /*0270*/  ISETP.NE.OR P1, PT, R0.reuse, 0x1, !P3 ;  /* 0x000000010000780c */ /* 0x040fe40005f25670 */
[----:B------:R-:W-:-:S11]  /*0280*/  ISETP.NE.OR P0, PT, R0, 0x3, !P3 ;  /* 0x000000030000780c */ /* 0x000fd60005f05670 */
[----:B------:R-:W-:Y:S05]  /*0290*/  @P1 BRA `(.L_x_5) ;  /* 0x0000000000201947 */ /* 0x000fea0003800000 */
[----:B------:R-:W3:Y:S02]  /*02a0*/  LDCU.64 UR4, c[0x0][0x348] ;  /* 0x00006900ff0477ac */ /* 0x000ee40008000a00 */
[----:B---3--:R-:W-:Y:S02]  /*02b0*/  UIADD3 UR6, UP1, UPT, UR4, 0x80, URZ ;  /* 0x0000008004067890 */ /* 0x008fe4000ff3e0ff */
[----:B------:R-:W-:Y:S02]  /*02c0*/  UIADD3 UR4, UP0, UPT, UR4, 0x180, URZ ;  /* 0x0000018004047890 */ /* 0x000fe4000ff1e0ff */
[----:B------:R-:W-:Y:S02]  /*02d0*/  UIADD3.X UR7, UPT, UPT, URZ, UR5, URZ, UP1, !UPT ;  /* 0x00000005ff077290 */ /* 0x000fe40008ffe4ff */
[----:B------:R-:W-:-:S07]  /*02e0*/  UIADD3.X UR5, UPT, UPT, URZ, UR5, URZ, UP0, !UPT ;  /* 0x00000005ff057290 */ /* 0x000fce00087fe4ff */
[----:B------:R3:W-:Y:S02]  /*02f0*/  UTMACCTL.PF [UR6] ;  /* 0x00000000060079b9 */ /* 0x0007e40008040000 */
[----:B------:R3:W-:Y:S02]  /*0300*/  UTMACCTL.PF [UR4] ;  /* 0x00000000040079b9 */ /* 0x0007e40008040000 */
[----:B---3--:R-:W-:Y:S01]  /*0310*/  NOP ;  /* 0x0000000000007918 */ /* 0x008fe20000000000 */
.L_x_5:
[----:B------:R-:W-:Y:S05]  /*0320*/  BSYNC.RECONVERGENT B0 ;  /* 0x0000000000007941 */ /* 0x000fea0003800200 */
.L_x_4:
[----:B------:R-:W-:Y:S04]  /*0330*/  BSSY.RECONVERGENT B0, `(.L_x_6) ;  /* 0x000000a000007945 */ /* 0x000fe80003800200 */
        /* <DEDUP_REMOVED lines=9> */
.L_x_7:
[----:B------:R-:W-:Y:S05]  /*03d0*/  BSYNC.RECONVERGENT B0 ;  /* 0x0000000000007941 */ /* 0x000fea0003800200 */
.L_x_6:
[----:B------:R-:W3:Y:S01]  /*03e0*/  LDCU.64 UR4, c[0x0][0x888] ;  /* 0x00011100ff0477ac */ /* 0x000ee20008000a00 */
[----:B------:R-:W-:Y:S02]  /*03f0*/  UISETP.EQ.U32.AND UP1, UPT, UR8, URZ, UPT ;  /* 0x000000ff0800728c */ /* 0x000fe4000bf22070 */
[----:B------:R-:W-:Y:S02]  /*0400*/  UPLOP3.LUT UP3, UPT, UPT, UPT, UPT, 0x80, 0x8 ;  /* 0x000000000008789c */ /* 0x000fe40003f6f070 */
[----:B---3--:R-:W-:-:S04]  /*0410*/  UISETP.NE.U32.AND UP0, UPT, UR4, URZ, UPT ;  /* 0x000000ff0400728c */ /* 0x008fc8000bf05070 */
[----:B------:R-:W-:-:S04]  /*0420*/  UISETP.NE.AND.EX UP0, UPT, UR5, URZ, UPT, UP0 ;  /* 0x000000ff0500728c */ /* 0x000fc8000bf05300 */
[----:B------:R-:W-:-:S04]  /*0430*/  UISETP.EQ.OR.EX UP2, UPT, UR9, URZ, !UP0, UP1 ;  /* 0x000000ff0900728c */ /* 0x000fc8000c742710 */
[----:B------:R-:W-:-:S06]  /*0440*/  UP2UR UR4, UPR, URZ, 0x4 ;  /* 0x00000004ff047883 */ /* 0x000fcc0008000000 */
[----:B------:R-:W-:Y:S01]  /*0450*/  MOV R88, UR4 ;  /* 0x0000000400587c02 */ /* 0x000fe20008000f00 */
[----:B------:R-:W-:Y:S06]  /*0460*/  BRA.U !UP2, `(.L_x_8) ;  /* 0x000000010a207547 */ /* 0x000fec000b800000 */
[----:B------:R-:W-:Y:S01]  /*0470*/  UISETP.NE.U32.AND UP1, UPT, UR8, URZ, UPT ;  /* 0x000000ff0800728c */ /* 0x000fe2000bf25070 */
[----:B-----5:R-:W-:Y:S01]  /*0480*/  FSETP.NEU.AND P0, PT, R41, RZ, PT ;  /* 0x000000ff2900720b */ /* 0x020fe20003f0d000 */
[----:B------:R-:W-:Y:S02]  /*0490*/  USEL UR4, URZ, 0xffffffff, UP0 ;  /* 0xffffffffff047887 */ /* 0x000fe40008000000 */
[----:B------:R-:W-:-:S10]  /*04a0*/  UISETP.NE.AND.EX UP1, UPT, UR9, URZ, UPT, UP1 ;  /* 0x000000ff0900728c */ /* 0x000fd4000bf25310 */
[----:B------:R-:W-:Y:S01]  /*04b0*/  VOTEU.ANY UP0, P0 ;  /* 0x0000000000ff7886 */ /* 0x000fe20000000100 */
[----:B------:R-:W-:-:S04]  /*04c0*/  @!UP1 USEL UR4, URZ, 0xffffffff, UP0 ;  /* 0xffffffffff049887 */ /* 0x000fc80008000000 */
[----:B------:R-:W-:-:S04]  /*04d0*/  ULOP3.LUT UR4, UR4, 0x1, URZ, 0xc0, !UPT ;  /* 0x0000000104047892 */ /* 0x000fc8000f8ec0ff */
[----:B------:R-:W-:-:S11]  /*04e0*/  UISETP.NE.U32.AND UP3, UPT, UR4, 0x1, UPT ;  /* 0x000000010400788c */ /* 0x000fd6000bf65070 */
.L_x_8:
[----:B-1----:R-:W1:Y:S01]  /*04f0*/  SHFL.IDX PT, R2, R86, RZ, 0x1f ;  /* 0x00001fff56027589 */ /* 0x002e6200000e0000 */
[----:B------:R-:W-:-:S04]  /*0500*/  UISETP.NE.AND UP0, UPT, UR17, 0x2, UPT ;  /* 0x000000021100788c */ /* 0x000fc8000bf05270 */
[----:B------:R-:W-:Y:S01]  /*0510*/  USEL UR48, URZ, 0x1, UP0 ;  /* 0x00000001ff307887 */ /* 0x000fe20008000000 */
[----:B-1----:R-:W-:-:S13]  /*0520*/  ISETP.NE.AND P0, PT, R2, RZ, PT ;  /* 0x000000ff0200720c */ /* 0x002fda0003f05270 */
[----:B------:R-:W-:Y:S05]  /*0530*/  @P0 BRA `(.L_x_9) ;  /* 0x0000000000580947 */ /* 0x000fea0003800000 */
[----:B------:R-:W1:Y:S01]  /*0540*/  S2UR UR4, SR_CgaCtaId ;  /* 0x00000000000479c3 */ /* 0x000e620000008800 */
[----:B------:R-:W-:Y:S01]  /*0550*/  UMOV UR5, 0x400 ;  /* 0x0000040000057882 */ /* 0x000fe20000000000 */
[----:B------:R-:W-:Y:S01]  /*0560*/  UMOV UR8, 0x1 ;  /* 0x0000000100087882 */ /* 0x000fe20000000000 */
[----:B------:R-:W-:Y:S01]  /*0570*/  UMOV UR6, 0x3 ;  /* 0x0000000300067882 */ /* 0x000fe20000000000 */
[----:B------:R-:W-:-:S04]  /*0580*/  UIADD3 UR8, UPT, UPT, -UR8, 0x100000, URZ ;  /* 0x0010000008087890 */ /* 0x000fc8000fffe1ff */
[----:B------:R-:W-:Y:S02]  /*0590*/  USHF.L.U32 UR9, UR8, 0xb, URZ ;  /* 0x0000000b08097899 */ /* 0x000fe400080006ff */
[----:B------:R-:W-:Y:S02]  /*05a0*/  USHF.L.U32 UR8, UR8, 0x1, URZ ;  /* 0x0000000108087899 */ /* 0x000fe400080006ff */
[----:B------:R-:W-:-:S04]  /*05b0*/  UIADD3 UR6, UPT, UPT, -UR6, 0x100000, URZ ;  /* 0x0010000006067890 */ /* 0x000fc8000fffe1ff */
[----:B------:R-:W-:Y:S02]  /*05c0*/  USHF.L.U32 UR7, UR6, 0xb, URZ ;  /* 0x0000000b06077899 */ /* 0x000fe400080006ff */
[----:B------:R-:W-:Y:S01]  /*05d0*/  USHF.L.U32 UR6, UR6, 0x1, URZ ;  /* 0x0000000106067899 */ /* 0x000fe200080006ff */
[----:B------:R-:W-:Y:S01]  /*05e0*/  ELECT P0, URZ, PT ;  /* 0x0000000000ff782f */ /* 0x000fe20003800000 */
[----:B-1----:R-:W-:Y:S01]  /*05f0*/  ULEA UR4, UR4, UR5, 0x18 ;  /* 0x0000000504047291 */ /* 0x002fe2000f8ec0ff */
[----:B------:R-:W1:Y:S11]  /*0600*/  FENCE.VIEW.ASYNC.S ;  /* 0x00000000000073c6 */ /* 0x000e760000000000 */
[----:B-1----:R1:W3:Y:S01]  /*0610*/  SYNCS.EXCH.64 URZ, [UR4], UR8 ;  /* 0x0000000804ff75b2 */ /* 0x0022e20008000100 */
[----:B------:R1:W4:Y:S01]  /*0620*/  SYNCS.EXCH.64 URZ, [UR4+0x20], UR6 ;  /* 0x0000200604ff75b2 */ /* 0x0003220008000100 */
[----:B------:R1:W1:Y:S01]  /*0630*/  SYNCS.EXCH.64 URZ, [UR4+0x8], UR8 ;  /* 0x0000080804ff75b2 */ /* 0x0002620008000100 */
[----:B------:R1:W1:Y:S01]  /*0640*/  SYNCS.EXCH.64 URZ, [UR4+0x28], UR6 ;  /* 0x0000280604ff75b2 */ /* 0x0002620008000100 */
[----:B------:R1:W1:Y:S01]  /*0650*/  SYNCS.EXCH.64 URZ, [UR4+0x10], UR8 ;  /* 0x0000100804ff75b2 */ /* 0x0002620008000100 */
[----:B------:R1:W1:Y:S01]  /*0660*/  SYNCS.EXCH.64 URZ, [UR4+0x30], UR6 ;  /* 0x0000300604ff75b2 */ /* 0x0002620008000100 */
[----:B------:R1:W1:Y:S01]  /*0670*/  SYNCS.EXCH.64 URZ, [UR4+0x18], UR8 ;  /* 0x0000180804ff75b2 */ /* 0x0002620008000100 */
[----:B------:R1:W1:Y:S01]  /*0680*/  SYNCS.EXCH.64 URZ, [UR4+0x38], UR6 ;  /* 0x0000380604ff75b2 */ /* 0x0002620008000100 */
[----:B------:R-:W-:Y:S01]  /*0690*/  NOP ;  /* 0x0000000000007918 */ /* 0x000fe20000000000 */
.L_x_9:
[----:B------:R-:W2:Y:S01]  /*06a0*/  SHFL.IDX PT, R2, R86, RZ, 0x1f ;  /* 0x00001fff56027589 */ /* 0x000ea200000e0000 */
[----:B------:R-:W-:Y:S01]  /*06b0*/  NOP ;  /* 0x0000000000007918 */ /* 0x000fe20000000000 */
[----:B--2---:R-:W-:-:S13]  /*06c0*/  ISETP.NE.AND P0, PT, R2, 0x1, PT ;  /* 0x000000010200780c */ /* 0x004fda0003f05270 */
[----:B------:R-:W-:Y:S05]  /*06d0*/  @P0 BRA `(.L_x_10) ;  /* 0x0000000000580947 */ /* 0x000fea0003800000 */
[----:B-1----:R-:W1:Y:S01]  /*06e0*/  S2UR UR4, SR_CgaCtaId ;  /* 0x00000000000479c3 */ /* 0x002e620000008800 */
        /* <DEDUP_REMOVED lines=12> */
[----:B-1----:R2:W1:Y:S01]  /*07b0*/  SYNCS.EXCH.64 URZ, [UR4+0x40], UR8 ;  /* 0x0000400804ff75b2 */ /* 0x0024620008000100 */
[----:B------:R2:W1:Y:S01]  /*07c0*/  SYNCS.EXCH.64 URZ, [UR4+0x60], UR6 ;  /* 0x0000600604ff75b2 */ /* 0x0004620008000100 */
[----:B------:R2:W1:Y:S01]  /*07d0*/  SYNCS.EXCH.64 URZ, [UR4+0x48], UR8 ;  /* 0x0000480804ff75b2 */ /* 0x0004620008000100 */
[----:B------:R2:W1:Y:S01]  /*07e0*/  SYNCS.EXCH.64 URZ, [UR4+0x68], UR6 ;  /* 0x0000680604ff75b2 */ /* 0x0004620008000100 */
[----:B------:R2:W1:Y:S01]  /*07f0*/  SYNCS.EXCH.64 URZ, [UR4+0x50], UR8 ;  /* 0x0000500804ff75b2 */ /* 0x0004620008000100 */
[----:B------:R2:W1:Y:S01]  /*0800*/  SYNCS.EXCH.64 URZ, [UR4+0x70], UR6 ;  /* 0x0000700604ff75b2 */ /* 0x0004620008000100 */
[----:B------:R2:W1:Y:S01]  /*0810*/  SYNCS.EXCH.64 URZ, [UR4+0x58], UR8 ;  /* 0x0000580804ff75b2 */ /* 0x0004620008000100 */
[----:B------:R2:W1:Y:S02]  /*0820*/  SYNCS.EXCH.64 URZ, [UR4+0x78], UR6 ;  /* 0x0000780604ff75b2 */ /* 0x0004640008000100 */
[----:B--2---:R-:W-:Y:S01]  /*0830*/  NOP ;  /* 0x0000000000007918 */ /* 0x004fe20000000000 */
.L_x_10:
[----:B------:R-:W2:Y:S01]  /*0840*/  SHFL.IDX PT, R2, R86, RZ, 0x1f ;  /* 0x00001fff56027589 */ /* 0x000ea200000e0000 */
[----:B------:R-:W-:Y:S01]  /*0850*/  NOP ;  /* 0x0000000000007918 */ /* 0x000fe20000000000 */
[----:B--2---:R-:W-:-:S13]  /*0860*/  ISETP.NE.AND P0, PT, R2, 0x3, PT ;  /* 0x000000030200780c */ /* 0x004fda0003f05270 */
[----:B------:R-:W-:Y:S05]  /*0870*/  @P0 BRA `(.L_x_11) ;  /* 0x0000000000300947 */ /* 0x000fea0003800000 */
[----:B-1----:R-:W1:Y:S01]  /*0880*/  S2UR UR6, SR_CgaCtaId ;  /* 0x00000000000679c3 */ /* 0x002e620000008800 */
[----:B------:R-:W-:Y:S01]  /*0890*/  UMOV UR4, 0x400 ;  /* 0x0000040000047882 */ /* 0x000fe20000000000 */
[----:B------:R-:W-:Y:S01]  /*08a0*/  UMOV UR5, 0x20 ;  /* 0x0000002000057882 */ /* 0x000fe20000000000 */
[----:B------:R-:W-:Y:S01]  /*08b0*/  ELECT P0, URZ, PT ;  /* 0x0000000000ff782f */ /* 0x000fe20003800000 */
[----:B-1----:R-:W-:Y:S02]  /*08c0*/  ULEA UR6, UR6, UR4, 0x18 ;  /* 0x0000000406067291 */ /* 0x002fe4000f8ec0ff */
[----:B------:R-:W-:-:S04]  /*08d0*/  UIADD3 UR4, UPT, UPT, -UR5, 0x100000, URZ ;  /* 0x0010000005047890 */ /* 0x000fc8000fffe1ff */
[----:B------:R-:W-:Y:S02]  /*08e0*/  USHF.L.U32 UR5, UR4, 0xb, URZ ;  /* 0x0000000b04057899 */ /* 0x000fe400080006ff */
[----:B------:R-:W-:Y:S01]  /*08f0*/  USHF.L.U32 UR4, UR4, 0x1, URZ ;  /* 0x0000000104047899 */ /* 0x000fe200080006ff */
[----:B------:R-:W1:Y:S11]  /*0900*/  FENCE.VIEW.ASYNC.S ;  /* 0x00000000000073c6 */ /* 0x000e760000000000 */
[----:B-1----:R2:W1:Y:S01]  /*0910*/  SYNCS.EXCH.64 URZ, [UR6+0x80], UR4 ;  /* 0x0000800406ff75b2 */ /* 0x0024620008000100 */
[----:B------:R2:W1:Y:S02]  /*0920*/  SYNCS.EXCH.64 URZ, [UR6+0x88], UR4 ;  /* 0x0000880406ff75b2 */ /* 0x0004640008000100 */
[----:B--2---:R-:W-:Y:S01]  /*0930*/  NOP ;  /* 0x0000000000007918 */ /* 0x004fe20000000000 */
.L_x_11:
[----:B------:R-:W2:Y:S01]  /*0940*/  SHFL.IDX PT, R2, R86, RZ, 0x1f ;  /* 0x00001fff56027589 */ /* 0x000ea200000e0000 */
[----:B------:R-:W-:Y:S01]  /*0950*/  NOP ;  /* 0x0000000000007918 */ /* 0x000fe20000000000 */
[----:B--2---:R-:W-:-:S13]  /*0960*/  ISETP.NE.AND P0, PT, R2, 0x4, PT ;  /* 0x000000040200780c */ /* 0x004fda0003f05270 */
[----:B------:R-:W-:Y:S05]  /*0970*/  @P0 BRA `(.L_x_12) ;  /* 0x00000000004c0947 */ /* 0x000fea0003800000 */
[----:B-1----:R-:W1:Y:S01]  /*0980*/  S2UR UR6, SR_CgaCtaId ;  /* 0x00000000000679c3 */ /* 0x002e620000008800 */
[----:B------:R-:W-:Y:S01]  /*0990*/  UMOV UR4, 0x3a0 ;  /* 0x000003a000047882 */ /* 0x000fe20000000000 */
[----:B------:R-:W-:Y:S01]  /*09a0*/  UMOV UR5, 0x400 ;  /* 0x0000040000057882 */ /* 0x000fe20000000000 */
[----:B------:R-:W-:Y:S01]  /*09b0*/  USEL UR4, UR4, 0x320, UP3 ;  /* 0x0000032004047887 */ /* 0x000fe20009800000 */
[----:B------:R-:W-:Y:S01]  /*09c0*/  UMOV UR8, 0x1 ;  /* 0x0000000100087882 */ /* 0x000fe20000000000 */
[----:B------:R-:W-:Y:S01]  /*09d0*/  ELECT P0, URZ, PT ;  /* 0x0000000000ff782f */ /* 0x000fe20003800000 */
[----:B------:R-:W-:-:S04]  /*09e0*/  UIADD3 UR8, UPT, UPT, -UR8, 0x100000, URZ ;  /* 0x0010000008087890 */ /* 0x000fc8000fffe1ff */
[----:B------:R-:W-:Y:S02]  /*09f0*/  USHF.L.U32 UR9, UR8, 0xb, URZ ;  /* 0x0000000b08097899 */ /* 0x000fe400080006ff */
[----:B------:R-:W-:Y:S02]  /*0a00*/  USHF.L.U32 UR8, UR8, 0x1, URZ ;  /* 0x0000000108087899 */ /* 0x000fe400080006ff */
[----:B-1----:R-:W-:Y:S02]  /*0a10*/  ULEA UR6, UR6, UR5, 0x18 ;  /* 0x0000000506067291 */ /* 0x002fe4000f8ec0ff */
[----:B------:R-:W-:-:S04]  /*0a20*/  UIADD3 UR4, UPT, UPT, -UR4, 0x100000, URZ ;  /* 0x0010000004047890 */ /* 0x000fc8000fffe1ff */
[----:B------:R-:W-:Y:S02]  /*0a30*/  USHF.L.U32 UR5, UR4, 0xb, URZ ;  /* 0x0000000b04057899 */ /* 0x000fe400080006ff */
[----:B------:R-:W-:Y:S01]  /*0a40*/  USHF.L.U32 UR4, UR4, 0x1, URZ ;  /* 0x0000000104047899 */ /* 0x000fe200080006ff */
[----:B------:R-:W1:Y:S03]  /*0a50*/  FENCE.VIEW.ASYNC.S ;  /* 0x00000000000073c6 */ /* 0x000e660000000000 */
[----:B-1----:R2:W1:Y:S08]  /*0a60*/  SYNCS.EXCH.64 URZ, [UR6+0x90], UR8 ;  /* 0x0000900806ff75b2 */ /* 0x0024700008000100 */
[----:B------:R2:W1:Y:S01]  /*0a70*/  SYNCS.EXCH.64 URZ, [UR6+0xa0], UR4 ;  /* 0x0000a00406ff75b2 */ /* 0x0004620008000100 */
[----:B------:R2:W1:Y:S01]  /*0a80*/  SYNCS.EXCH.64 URZ, [UR6+0x98], UR8 ;  /* 0x0000980806ff75b2 */ /* 0x0004620008000100 */
[----:B------:R2:W1:Y:S02]  /*0a90*/  SYNCS.EXCH.64 URZ, [UR6+0xa8], UR4 ;  /* 0x0000a80406ff75b2 */ /* 0x0004640008000100 */
[----:B--2---:R-:W-:Y:S01]  /*0aa0*/  NOP ;  /* 0x0000000000007918 */ /* 0x004fe20000000000 */
.L_x_12:
        /* <DEDUP_REMOVED lines=26> */
.L_x_13:
[----:B------:R-:W2:Y:S01]  /*0c50*/  SHFL.IDX PT, R2, R86, RZ, 0x1f ;  /* 0x00001fff56027589 */ /* 0x000ea200000e0000 */
[----:B------:R-:W-:Y:S01]  /*0c60*/  NOP ;  /* 0x0000000000007918 */ /* 0x000fe20000000000 */
[----:B--2---:R-:W-:-:S13]  /*0c70*/  ISETP.NE.AND P0, PT, R2, 0x3, PT ;  /* 0x000000030200780c */ /* 0x004fda0003f05270 */
[----:B------:R-:W-:Y:S05]  /*0c80*/  @P0 BRA `(.L_x_14) ;  /* 0x0000000000380947 */ /* 0x000fea0003800000 */
[----:B------:R-:W2:Y:S01]  /*0c90*/  S2UR UR5, SR_CgaCtaId ;  /* 0x00000000000579c3 */ /* 0x000ea20000008800 */
[----:B-1----:R-:W-:Y:S01]  /*0ca0*/  UMOV UR4, 0x400 ;  /* 0x0000040000047882 */ /* 0x002fe20000000000 */
[----:B------:R-:W-:Y:S01]  /*0cb0*/  UMOV UR6, 0x20 ;  /* 0x0000002000067882 */ /* 0x000fe20000000000 */
[----:B------:R-:W-:Y:S01]  /*0cc0*/  ELECT P0, URZ, PT ;  /* 0x0000000000ff782f */ /* 0x000fe20003800000 */
[----:B------:R-:W-:-:S04]  /*0cd0*/  UIADD3 UR6, UPT, UPT, -UR6, 0x100000, URZ ;  /* 0x0010000006067890 */ /* 0x000fc8000fffe1ff */
[----:B------:R-:W-:Y:S02]  /*0ce0*/  USHF.L.U32 UR7, UR6, 0xb, URZ ;  /* 0x0000000b06077899 */ /* 0x000fe400080006ff */
[----:B------:R-:W-:Y:S02]  /*0cf0*/  USHF.L.U32 UR6, UR6, 0x1, URZ ;  /* 0x0000000106067899 */ /* 0x000fe400080006ff */
[----:B--2---:R-:W-:Y:S01]  /*0d00*/  ULEA UR4, UR5, UR4, 0x18 ;  /* 0x0000000405047291 */ /* 0x004fe2000f8ec0ff */
[----:B------:R-:W1:Y:S11]  /*0d10*/  FENCE.VIEW.ASYNC.S ;  /* 0x00000000000073c6 */ /* 0x000e760000000000 */
[----:B-1----:R2:W1:Y:S01]  /*0d20*/  SYNCS.EXCH.64 URZ, [UR4+0xf0], UR6 ;  /* 0x0000f00604ff75b2 */ /* 0x0024620008000100 */
[----:B------:R2:W1:Y:S01]  /*0d30*/  SYNCS.EXCH.64 URZ, [UR4+0x100], UR6 ;  /* 0x0001000604ff75b2 */ /* 0x0004620008000100 */
[----:B------:R2:W1:Y:S01]  /*0d40*/  SYNCS.EXCH.64 URZ, [UR4+0xf8], UR6 ;  /* 0x0000f80604ff75b2 */ /* 0x0004620008000100 */
[----:B------:R2:W1:Y:S02]  /*0d50*/  SYNCS.EXCH.64 URZ, [UR4+0x108], UR6 ;  /* 0x0001080604ff75b2 */ /* 0x0004640008000100 */
[----:B--2---:R-:W-:Y:S01]  /*0d60*/  NOP ;  /* 0x0000000000007918 */ /* 0x004fe20000000000 */
.L_x_14:
[----:B-1----:R-:W1:Y:S01]  /*0d70*/  LDCU UR4, c[0x0][0x36c] ;  /* 0x00006d80ff0477ac */ /* 0x002e620008000800 */
[----:B------:R-:W-:Y:S01]  /*0d80*/  ISETP.NE.OR P3, PT, R0, 0x2, !P3 ;  /* 0x000000020000780c */ /* 0x000fe20005f65670 */
[----:B------:R-:W-:Y:S01]  /*0d90*/  NOP ;  /* 0x0000000000007918 */ /* 0x000fe20000000000 */
[----:B------:R-:W-:Y:S01]  /*0da0*/  LOP3.LUT R0, R95, 0x1f, RZ, 0xc0, !PT ;  /* 0x0000001f5f007812 */ /* 0x000fe200078ec0ff */
[----:B------:R-:W-:Y:S02]  /*0db0*/  UISETP.NE.AND UP4, UPT, UR17, URZ, UPT ;  /* 0x000000ff1100728c */ /* 0x000fe4000bf85270 */
[----:B-1----:R-:W-:-:S09]  /*0dc0*/  UISETP.EQ.U32.AND UP5, UPT, UR4, 0x1, UPT ;  /* 0x000000010400788c */ /* 0x002fd2000bfa2070 */
[----:B------:R-:W-:Y:S05]  /*0dd0*/  BRA.U !UP5, `(.L_x_15) ;  /* 0x000000010d087547 */ /* 0x000fea000b800000 */
[----:B---34-:R-:W-:Y:S01]  /*0de0*/  UCGABAR_ARV ;  /* 0x00000000000079c7 */ /* 0x018fe20008000000 */
[----:B------:R-:W-:Y:S05]  /*0df0*/  BRA `(.L_x_16) ;  /* 0x0000000000047947 */ /* 0x000fea0003800000 */
.L_x_15:
[----:B---34-:R-:W-:Y:S01]  /*0e00*/  NOP ;  /* 0x0000000000007918 */ /* 0x018fe20000000000 */
.L_x_16:
[----:B------:R-:W1:Y:S01]  /*0e10*/  S2UR UR16, SR_CTAID.X ;  /* 0x00000000001079c3 */ /* 0x000e620000002500 */
[----:B------:R-:W-:-:S05]  /*0e20*/  CS2R.32 R87, SR_CgaSize ;  /* 0x0000000000577805 */ /* 0x000fca0000008a00 */
[----:B------:R-:W-:-:S05]  /*0e30*/  IMAD R87, R87, -0xa0, RZ ;  /* 0xffffff6057577824 */ /* 0x000fca00078e02ff */
[----:B------:R-:W-:-:S14]  /*0e40*/  R2UR UR5, R87 ;  /* 0x00000000570572ca */ /* 0x000fdc00000e0000 */
[----:B------:R-:W2:Y:S01]  /*0e50*/  LDCU UR5, c[0x0][UR5+0x2b0] ;  /* 0x00005600050577ac */ /* 0x000ea20008000800 */
[----:B------:R-:W-:-:S05]  /*0e60*/  CS2R.32 R87, SR_CgaSize ;  /* 0x0000000000577805 */ /* 0x000fca0000008a00 */
[----:B------:R-:W-:-:S05]  /*0e70*/  IMAD R87, R87, -0xa0, RZ ;  /* 0xffffff6057577824 */ /* 0x000fca00078e02ff */
[----:B------:R-:W-:-:S14]  /*0e80*/  R2UR UR4, R87 ;  /* 0x00000000570472ca */ /* 0x000fdc00000e0000 */
[----:B------:R-:W3:Y:S01]  /*0e90*/  LDCU UR4, c[0x0][UR4+0x2b4] ;  /* 0x00005680040477ac */ /* 0x000ee20008000800 */
[----:B------:R-:W4:Y:S01]  /*0ea0*/  S2UR UR20, SR_CTAID.Y ;  /* 0x00000000001479c3 */ /* 0x000f220000002600 */
[----:B------:R-:W-:-:S05]  /*0eb0*/  CS2R.32 R87, SR_CgaSize ;  /* 0x0000000000577805 */ /* 0x000fca0000008a00 */
[----:B------:R-:W-:-:S05]  /*0ec0*/  IMAD R87, R87, -0xa0, RZ ;  /* 0xffffff6057577824 */ /* 0x000fca00078e02ff */
[----:B------:R-:W-:-:S14]  /*0ed0*/  R2UR UR7, R87 ;  /* 0x00000000570772ca */ /* 0x000fdc00000e0000 */
[----:B------:R-:W3:Y:S01]  /*0ee0*/  LDCU UR7, c[0x0][UR7+0x2a4] ;  /* 0x00005480070777ac */ /* 0x000ee20008000800 */
[----:B------:R-:W-:-:S05]  /*0ef0*/  CS2R.32 R87, SR_CgaSize ;  /* 0x0000000000577805 */ /* 0x000fca0000008a00 */
[----:B------:R-:W-:-:S05]  /*0f00*/  IMAD R87, R87, -0xa0, RZ ;  /* 0xffffff6057577824 */ /* 0x000fca00078e02ff */
[----:B------:R-:W-:-:S14]  /*0f10*/  R2UR UR59, R87 ;  /* 0x00000000573b72ca */ /* 0x000fdc00000e0000 */
[----:B------:R-:W3:Y:S01]  /*0f20*/  LDCU UR59, c[0x0][UR59+0x2a0] ;  /* 0x000054003b3b77ac */ /* 0x000ee20008000800 */
[----:B------:R-:W3:Y:S01]  /*0f30*/  S2UR UR8, SR_CgaCtaId ;  /* 0x00000000000879c3 */ /* 0x000ee20000008800 */
[----:B------:R-:W3:Y:S01]  /*0f40*/  LDCU UR21, c[0x0][0xb24] ;  /* 0x00016480ff1577ac */ /* 0x000ee20008000800 */
[----:B------:R-:W3:Y:S01]  /*0f50*/  LDCU UR42, c[0x0][0xb24] ;  /* 0x00016480ff2a77ac */ /* 0x000ee20008000800 */
[----:B-1----:R-:W-:Y:S01]  /*0f60*/  I2FP.F32.U32 R3, UR16 ;  /* 0x0000001000037c45 */ /* 0x002fe20008201000 */
[----:B------:R-:W1:Y:S04]  /*0f70*/  LDCU UR29, c[0x0][0xb30] ;  /* 0x00016600ff1d77ac */ /* 0x000e680008000800 */
[----:B--2---:R-:W-:Y:S01]  /*0f80*/  FMUL R3, R3, UR5 ;  /* 0x0000000503037c20 */ /* 0x004fe20008400000 */
[----:B------:R-:W-:Y:S01]  /*0f90*/  UMOV UR34, 0x5 ;  /* 0x0000000500227882 */ /* 0x000fe20000000000 */
[----:B----4-:R-:W-:-:S04]  /*0fa0*/  I2FP.F32.U32 R2, UR20 ;  /* 0x0000001400027c45 */ /* 0x010fc80008201000 */
[----:B------:R-:W2:Y:S01]  /*0fb0*/  F2I.U32.TRUNC.NTZ R3, R3 ;  /* 0x0000000300037305 */ /* 0x000ea2000020f000 */
[----:B---3--:R-:W-:Y:S01]  /*0fc0*/  FMUL R2, R2, UR4 ;  /* 0x0000000402027c20 */ /* 0x008fe20008400000 */
[----:B------:R-:W-:Y:S02]  /*0fd0*/  ULOP3.LUT UR5, UR8, 0x2, URZ, 0xc0, !UPT ;  /* 0x0000000208057892 */ /* 0x000fe4000f8ec0ff */
[----:B------:R-:W-:-:S04]  /*0fe0*/  ULOP3.LUT UR50, UR8, 0x1, URZ, 0xc0, !UPT ;  /* 0x0000000108327892 */ /* 0x000fc8000f8ec0ff */
[----:B------:R-:W3:Y:S01]  /*0ff0*/  F2I.U32.TRUNC.NTZ R2, R2 ;  /* 0x0000000200027305 */ /* 0x000ee2000020f000 */
[----:B------:R-:W-:Y:S02]  /*1000*/  UISETP.GT.U32.AND UP0, UPT, UR5, 0xffff, UPT ;  /* 0x0000ffff0500788c */ /* 0x000fe4000bf04070 */
[----:B------:R-:W-:Y:S02]  /*1010*/  UISETP.GT.U32.AND UP1, UPT, UR50, 0xffff, UPT ;  /* 0x0000ffff3200788c */ /* 0x000fe4000bf24070 */
[----:B------:R-:W-:Y:S01]  /*1020*/  USEL UR26, UR5, 0xffff, !UP0 ;  /* 0x0000ffff051a7887 */ /* 0x000fe2000c000000 */
[----:B--2---:R-:W-:Y:S01]  /*1030*/  R2UR UR4, R3 ;  /* 0x00000000030472ca */ /* 0x004fe200000e0000 */
[----:B------:R-:W-:Y:S02]  /*1040*/  USHF.R.U32.HI UR32, URZ, 0x1, UR8 ;  /* 0x00000001ff207899 */ /* 0x000fe40008011608 */
[----:B------:R-:W-:Y:S02]  /*1050*/  USHF.L.U32 UR31, UR8, 0x9, URZ ;  /* 0x00000009081f7899 */ /* 0x000fe400080006ff */
[----:B------:R-:W-:-:S02]  /*1060*/  USHF.L.U32 UR30, UR8, 0xc, URZ ;  /* 0x0000000c081e7899 */ /* 0x000fc400080006ff */
[----:B------:R-:W-:Y:S01]  /*1070*/  USEL UR27, UR50, 0xffff, !UP1 ;  /* 0x0000ffff321b7887 */ /* 0x000fe2000c800000 */
[----:B---3--:R-:W-:Y:S02]  /*1080*/  R2UR UR6, R2 ;  /* 0x00000000020672ca */ /* 0x008fe400000e0000 */
[----:B------:R-:W-:-:S03]  /*1090*/  PRMT R2, RZ, 0x7610, R2 ;  /* 0x00007610ff027816 */ /* 0x000fc60000000002 */
[----:B------:R-:W-:-:S04]  /*10a0*/  UIADD3 UR5, UPT, UPT, -UR4, URZ, URZ ;  /* 0x000000ff04057290 */ /* 0x000fc8000fffe1ff */
[----:B------:R-:W-:-:S04]  /*10b0*/  UIMAD UR59, UR59, UR5, UR16 ;  /* 0x000000053b3b72a4 */ /* 0x000fc8000f8e0210 */
[----:B------:R-:W-:-:S04]  /*10c0*/  UIADD3 UR4, UPT, UPT, -UR6, URZ, URZ ;  /* 0x000000ff06047290 */ /* 0x000fc8000fffe1ff */
[----:B------:R-:W-:-:S06]  /*10d0*/  UIMAD UR4, UR7, UR4, UR20 ;  /* 0x00000004070472a4 */ /* 0x000fcc000f8e0214 */
[----:B------:R-:W-:Y:S01]  /*10e0*/  IMAD.U32 R87, RZ, RZ, UR4 ;  /* 0x00000004ff577e24 */ /* 0x000fe2000f8e00ff */
[----:B-1----:R-:W-:Y:S06]  /*10f0*/  BRA.U UP4, `(.L_x_17) ;  /* 0x0000000104407547 */ /* 0x002fec000b800000 */
[----:B------:R-:W-:-:S13]  /*1100*/  R2UR UR4, R87 ;  /* 0x00000000570472ca */ /* 0x000fda00000e0000 */
[----:B------:R-:W-:Y:S02]  /*1110*/  UISETP.NE.AND UP0, UPT, UR4, URZ, UPT ;  /* 0x000000ff0400728c */ /* 0x000fe4000bf05270 */
[----:B------:R-:W-:Y:S02]  /*1120*/  UISETP.NE.AND UP1, UPT, UR4, 0x1, UPT ;  /* 0x000000010400788c */ /* 0x000fe4000bf25270 */
[----:B------:R-:W-:Y:S02]  /*1130*/  UISETP.NE.AND UP2, UPT, UR59, URZ, UP0 ;  /* 0x000000ff3b00728c */ /* 0x000fe40008745270 */
[----:B------:R-:W-:Y:S02]  /*1140*/  USEL UR4, URZ, 0x2, UP0 ;  /* 0x00000002ff047887 */ /* 0x000fe40008000000 */
[----:B------:R-:W-:Y:S02]  /*1150*/  USEL UR8, URZ, 0x1, UP2 ;  /* 0x00000001ff087887 */ /* 0x000fe40009000000 */
[----:B------:R-:W-:-:S02]  /*1160*/  UISETP.NE.AND UP2, UPT, UR59, URZ, UPT ;  /* 0x000000ff3b00728c */ /* 0x000fc4000bf45270 */
[----:B------:R-:W-:Y:S02]  /*1170*/  USEL UR5, URZ, 0x4, UP1 ;  /* 0x00000004ff057887 */ /* 0x000fe40008800000 */
[----:B------:R-:W-:Y:S02]  /*1180*/  UISETP.NE.AND UP0, UPT, UR59, 0x1, UPT ;  /* 0x000000013b00788c */ /* 0x000fe4000bf05270 */
[----:B------:R-:W-:Y:S02]  /*1190*/  USEL UR6, URZ, 0x8, UP1 ;  /* 0x00000008ff067887 */ /* 0x000fe40008800000 */
[----:B------:R-:W-:Y:S02]  /*11a0*/  USEL UR7, UR5, 0x4, UP2 ;  /* 0x0000000405077887 */ /* 0x000fe40009000000 */
[----:B------:R-:W-:Y:S02]  /*11b0*/  USEL UR4, UR4, 0x2, UP0 ;  /* 0x0000000204047887 */ /* 0x000fe40008000000 */
[----:B------:R-:W-:-:S02]  /*11c0*/  USEL UR5, UR6, 0x8, UP0 ;  /* 0x0000000806057887 */ /* 0x000fc40008000000 */
[----:B------:R-:W-:-:S04]  /*11d0*/  UIADD3 UR4, UPT, UPT, UR4, UR7, UR8 ;  /* 0x0000000704047290 */ /* 0x000fc8000fffe008 */
[----:B------:R-:W-:-:S06]  /*11e0*/  UIADD3 UR4, UPT, UPT, UR4, UR5, URZ ;  /* 0x0000000504047290 */ /* 0x000fcc000fffe0ff */
[----:B------:R-:W-:-:S07]  /*11f0*/  MOV R2, UR4 ;  /* 0x0000000400027c02 */ /* 0x000fce0008000f00 */
.L_x_17:
[----:B------:R-:W1:Y:S01]  /*1200*/  S2UR UR36, SR_CTAID.Z ;  /* 0x00000000002479c3 */ /* 0x000e620000002700 */
[----:B------:R-:W-:Y:S01]  /*1210*/  UISETP.GE.AND UP0, UPT, UR21, 0x1, UPT ;  /* 0x000000011500788c */ /* 0x000fe2000bf06270 */
[----:B------:R-:W-:-:S08]  /*1220*/  UMOV UR33, 0x3 ;  /* 0x0000000300217882 */ /* 0x000fd00000000000 */
[----:B------:R-:W-:Y:S05]  /*1230*/  BRA.U !UP0, `(.L_x_18) ;  /* 0x0000000108d47547 */ /* 0x000fea000b800000 */
[----:B------:R-:W2:Y:S01]  /*1240*/  LDCU.128 UR12, c[0x0][0xb10] ;  /* 0x00016200ff0c77ac */ /* 0x000ea20008000c00 */
[----:B------:R-:W3:Y:S01]  /*1250*/  LDCU UR6, c[0x0][0x370] ;  /* 0x00006e00ff0677ac */ /* 0x000ee20008000800 */
[----:B------:R-:W4:Y:S01]  /*1260*/  LDCU UR5, c[0x0][0x374] ;  /* 0x00006e80ff0577ac */ /* 0x000f220008000800 */
[----:B------:R-:W1:Y:S01]  /*1270*/  LDCU UR28, c[0x0][0xb0c] ;  /* 0x00016180ff1c77ac */ /* 0x000e620008000800 */
[----:B------:R-:W1:Y:S01]  /*1280*/  LDCU UR4, c[0x0][0xb20] ;  /* 0x00016400ff0477ac */ /* 0x000e620008000800 */
[----:B------:R-:W1:Y:S01]  /*1290*/  LDCU.64 UR8, c[0x0][0xb28] ;  /* 0x00016500ff0877ac */ /* 0x000e620008000a00 */
[----:B--2---:R-:W-:Y:S02]  /*12a0*/  UISETP.NE.AND UP0, UPT, UR14, 0x1, UPT ;  /* 0x000000010e00788c */ /* 0x004fe4000bf05270 */
[----:B----4-:R-:W-:Y:S02]  /*12b0*/  UIMAD.WIDE.U32 UR10, UR5, UR15, URZ ;  /* 0x0000000f050a72a5 */ /* 0x010fe4000f8e00ff */
[----:B---3--:R-:W-:-:S02]  /*12c0*/  UIMAD.WIDE.U32 UR22, UR6, UR12, URZ ;  /* 0x0000000c061672a5 */ /* 0x008fc4000f8e00ff */
[----:B-1----:R-:W-:Y:S02]  /*12d0*/  UISETP.NE.AND UP1, UPT, UR28, 0x1, UPT ;  /* 0x000000011c00788c */ /* 0x002fe4000bf25270 */
[----:B------:R-:W-:Y:S01]  /*12e0*/  UISETP.NE.AND UP2, UPT, UR21, 0x1, UPT ;  /* 0x000000011500788c */ /* 0x000fe2000bf45270 */
[----:B------:R-:W-:Y:S02]  /*12f0*/  UMOV UR10, UR11 ;  /* 0x0000000b000a7c82 */ /* 0x000fe40008000000 */
[----:B------:R-:W-:Y:S01]  /*1300*/  UMOV UR22, UR23 ;  /* 0x0000001700167c82 */ /* 0x000fe20008000000 */
[----:B------:R-:W-:Y:S02]  /*1310*/  @UP0 USHF.R.U32.HI UR5, URZ, UR4, UR10 ;  /* 0x00000004ff050299 */ /* 0x000fe4000801160a */
[----:B------:R-:W-:Y:S02]  /*1320*/  UIMAD.WIDE.U32 UR24, UR20, UR15, URZ ;  /* 0x0000000f141872a5 */ /* 0x000fe4000f8e00ff */
[----:B------:R-:W-:-:S02]  /*1330*/  UIMAD.WIDE.U32 UR10, UR5, UR8, URZ ;  /* 0x00000008050a72a5 */ /* 0x000fc4000f8e00ff */
[----:B------:R-:W-:Y:S02]  /*1340*/  @UP1 USHF.R.U32.HI UR6, URZ, UR13, UR22 ;  /* 0x0000000dff061299 */ /* 0x000fe40008011616 */
[----:B------:R-:W-:Y:S02]  /*1350*/  UIMAD.WIDE.U32 UR18, UR16, UR12, URZ ;  /* 0x0000000c101272a5 */ /* 0x000fe4000f8e00ff */
[----:B------:R-:W-:Y:S01]  /*1360*/  UIMAD.WIDE.U32 UR22, UR6, UR8, URZ ;  /* 0x00000008061672a5 */ /* 0x000fe2000f8e00ff */
[----:B------:R-:W-:Y:S01]  /*1370*/  UMOV UR24, UR25 ;  /* 0x0000001900187c82 */ /* 0x000fe20008000000 */
[----:B------:R-:W-:Y:S01]  /*1380*/  UMOV UR10, UR11 ;  /* 0x0000000b000a7c82 */ /* 0x000fe20008000000 */
[----:B------:R-:W-:Y:S02]  /*1390*/  USHF.R.U32.HI UR24, URZ, UR4, UR24 ;  /* 0x00000004ff187299 */ /* 0x000fe40008011618 */
[----:B------:R-:W-:Y:S02]  /*13a0*/  @UP2 USHF.R.U32.HI UR5, URZ, UR9, UR10 ;  /* 0x00000009ff052299 */ /* 0x000fe4000801160a */
[----:B------:R-:W-:Y:S01]  /*13b0*/  UMOV UR7, UR23 ;  /* 0x0000001700077c82 */ /* 0x000fe20008000000 */
[----:B------:R-:W-:Y:S01]  /*13c0*/  UMOV UR18, UR19 ;  /* 0x0000001300127c82 */ /* 0x000fe20008000000 */
[----:B------:R-:W-:-:S02]  /*13d0*/  @UP2 USHF.R.U32.HI UR6, URZ, UR9, UR7 ;  /* 0x00000009ff062299 */ /* 0x000fc40008011607 */
[----:B------:R-:W-:Y:S02]  /*13e0*/  USHF.R.U32.HI UR18, URZ, UR13, UR18 ;  /* 0x0000000dff127299 */ /* 0x000fe40008011612 */
[----:B------:R-:W-:Y:S02]  /*13f0*/  USEL UR4, UR20, UR24, !UP0 ;  /* 0x0000001814047287 */ /* 0x000fe4000c000000 */
[----:B------:R-:W-:Y:S02]  /*1400*/  UIMAD UR7, UR5, UR21, URZ ;  /* 0x00000015050772a4 */ /* 0x000fe4000f8e02ff */
[----:B------:R-:W-:Y:S02]  /*1410*/  USEL UR5, UR16, UR18, !UP1 ;  /* 0x0000001210057287 */ /* 0x000fe4000c800000 */
[----:B------:R-:W-:Y:S02]  /*1420*/  UIMAD UR12, UR6, UR21, URZ ;  /* 0x00000015060c72a4 */ /* 0x000fe4000f8e02ff */
[----:B------:R-:W-:-:S02]  /*1430*/  UISETP.GE.AND UP0, UPT, UR4, UR7, UPT ;  /* 0x000000070400728c */ /* 0x000fc4000bf06270 */
[----:B------:R-:W-:Y:S02]  /*1440*/  UIMAD.WIDE.U32 UR10, UR4, UR8, URZ ;  /* 0x00000008040a72a5 */ /* 0x000fe4000f8e00ff */
[----:B------:R-:W-:Y:S02]  /*1450*/  UISETP.GE.OR UP0, UPT, UR5, UR12, UP0 ;  /* 0x0000000c0500728c */ /* 0x000fe40008706670 */
[----:B------:R-:W-:Y:S02]  /*1460*/  UIMAD.WIDE.U32 UR12, UR5, UR8, URZ ;  /* 0x00000008050c72a5 */ /* 0x000fe4000f8e00ff */
[----:B------:R-:W-:Y:S01]  /*1470*/  UIADD3 UR10, UPT, UPT, -UR4, URZ, URZ ;  /* 0x000000ff040a7290 */ /* 0x000fe2000fffe1ff */
[----:B------:R-:W-:Y:S01]  /*1480*/  UMOV UR8, UR11 ;  /* 0x0000000b00087c82 */ /* 0x000fe20008000000 */
[----:B------:R-:W-:Y:S02]  /*1490*/  UIADD3 UR11, UPT, UPT, -UR5, URZ, URZ ;  /* 0x000000ff050b7290 */ /* 0x000fe4000fffe1ff */
[----:B------:R-:W-:-:S03]  /*14a0*/  USHF.R.U32.HI UR8, URZ, UR9, UR8 ;  /* 0x00000009ff087299 */ /* 0x000fc60008011608 */
[----:B------:R-:W-:Y:S01]  /*14b0*/  @!UP0 UMOV UR7, UR13 ;  /* 0x0000000d00078c82 */ /* 0x000fe20008000000 */
[----:B------:R-:W-:Y:S02]  /*14c0*/  UIMAD UR20, UR14, UR10, UR20 ;  /* 0x0000000a0e1472a4 */ /* 0x000fe4000f8e0214 */
[----:B------:R-:W-:Y:S02]  /*14d0*/  USEL UR8, UR4, UR8, !UP2 ;  /* 0x0000000804087287 */ /* 0x000fe4000d000000 */
[----:B------:R-:W-:Y:S02]  /*14e0*/  @!UP0 USHF.R.U32.HI UR7, URZ, UR9, UR7 ;  /* 0x00000009ff078299 */ /* 0x000fe40008011607 */
[----:B------:R-:W-:Y:S02]  /*14f0*/  UIADD3 UR9, UPT, UPT, -UR8, URZ, URZ ;  /* 0x000000ff08097290 */ /* 0x000fe4000fffe1ff */
[----:B------:R-:W-:Y:S02]  /*1500*/  @!UP0 USEL UR7, UR5, UR7, !UP2 ;  /* 0x0000000705078287 */ /* 0x000fe4000d000000 */
[----:B------:R-:W-:-:S02]  /*1510*/  UIMAD UR9, UR21, UR9, UR4 ;  /* 0x00000009150972a4 */ /* 0x000fc4000f8e0204 */
[----:B------:R-:W-:Y:S02]  /*1520*/  @!UP0 UIADD3 UR8, UPT, UPT, UR8, -UR7, URZ ;  /* 0x8000000708088290 */ /* 0x000fe4000fffe0ff */
[----:B------:R-:W-:Y:S02]  /*1530*/  @!UP0 UIMAD UR6, UR9, UR6, UR7 ;  /* 0x00000006090682a4 */ /* 0x000fe4000f8e0207 */
[----:B------:R-:W-:Y:S02]  /*1540*/  @!UP0 UIMAD UR4, UR8, UR21, UR5 ;  /* 0x00000015080482a4 */ /* 0x000fe4000f8e0205 */
[----:B------:R-:W-:Y:S02]  /*1550*/  UIMAD UR16, UR28, UR11, UR16 ;  /* 0x0000000b1c1072a4 */ /* 0x000fe4000f8e0210 */
[----:B------:R-:W-:Y:S01]  /*1560*/  UIMAD UR20, UR4, UR14, UR20 ;  /* 0x0000000e041472a4 */ /* 0x000fe2000f8e0214 */
[----:B------:R-:W-:Y:S02]  /*1570*/  @!UP0 UMOV UR5, UR6 ;  /* 0x0000000600058c82 */ /* 0x000fe40008000000 */
[----:B------:R-:W-:-:S12]  /*1580*/  UIMAD UR16, UR5, UR28, UR16 ;  /* 0x0000001c051072a4 */ /* 0x000fd8000f8e0210 */
.L_x_18:
[----:B------:R-:W-:Y:S02]  /*1590*/  UISETP.NE.AND UP1, UPT, UR29, 0x1, UPT ;  /* 0x000000011d00788c */ /* 0x000fe4000bf25270 */
[----:B------:R-:W-:Y:S02]  /*15a0*/  ULOP3.LUT UR27, UR27, 0xffff, URZ, 0xc0, !UPT ;  /* 0x0000ffff1b1b7892 */ /* 0x000fe4000f8ec0ff */
[----:B------:R-:W-:Y:S02]  /*15b0*/  ULOP3.LUT UR26, UR26, 0xffff, URZ, 0xc0, !UPT ;  /* 0x0000ffff1a1a7892 */ /* 0x000fe4000f8ec0ff */
[----:B------:R-:W-:Y:S02]  /*15c0*/  UISETP.NE.AND UP0, UPT, UR17, 0x2, UPT ;  /* 0x000000021100788c */ /* 0x000fe4000bf05270 */
[----:B------:R-:W-:Y:S02]  /*15d0*/  ULOP3.LUT UR31, UR31, 0x400, URZ, 0xc0, !UPT ;  /* 0x000004001f1f7892 */ /* 0x000fe4000f8ec0ff */
[----:B------:R-:W-:-:S02]  /*15e0*/  ULOP3.LUT UR30, UR30, 0x1000, URZ, 0xc0, !UPT ;  /* 0x000010001e1e7892 */ /* 0x000fc4000f8ec0ff */
[----:B------:R-:W-:Y:S02]  /*15f0*/  USHF.L.U32 UR27, UR34, UR27, URZ ;  /* 0x0000001b221b7299 */ /* 0x000fe400080006ff */
[----:B------:R-:W-:Y:S01]  /*1600*/  USHF.L.U32 UR26, UR33, UR26, URZ ;  /* 0x0000001a211a7299 */ /* 0x000fe200080006ff */
[----:B------:R-:W-:Y:S11]  /*1610*/  BRA.U UP1, `(.L_x_19) ;  /* 0x0000000101447547 */ /* 0x000ff6000b800000 */
[----:B------:R-:W2:Y:S01]  /*1620*/  LDCU.128 UR8, c[0x0][0xb10] ;  /* 0x00016200ff0877ac */ /* 0x000ea20008000c00 */
[----:B------:R-:W3:Y:S01]  /*1630*/  LDCU UR12, c[0x0][0xb0c] ;  /* 0x00016180ff0c77ac */ /* 0x000ee20008000800 */
[----:B------:R-:W4:Y:S01]  /*1640*/  LDCU UR13, c[0x0][0xb20] ;  /* 0x00016400ff0d77ac */ /* 0x000f220008000800 */
[----:B--2---:R-:W-:Y:S02]  /*1650*/  UIMAD.WIDE.U32 UR6, UR16, UR8, URZ ;  /* 0x00000008100672a5 */ /* 0x004fe4000f8e00ff */
[----:B------:R-:W-:Y:S02]  /*1660*/  UIMAD.WIDE.U32 UR4, UR20, UR11, URZ ;  /* 0x0000000b140472a5 */ /* 0x000fe4000f8e00ff */
[----:B---3--:R-:W-:Y:S02]  /*1670*/  UISETP.NE.AND UP2, UPT, UR12, 0x1, UPT ;  /* 0x000000010c00788c */ /* 0x008fe4000bf45270 */
[----:B------:R-:W-:Y:S01]  /*1680*/  UISETP.NE.AND UP1, UPT, UR10, 0x1, UPT ;  /* 0x000000010a00788c */ /* 0x000fe2000bf25270 */
[----:B------:R-:W-:-:S02]  /*1690*/  UMOV UR6, UR7 ;  /* 0x0000000700067c82 */ /* 0x000fc40008000000 */
[----:B------:R-:W-:Y:S01]  /*16a0*/  UMOV UR4, UR5 ;  /* 0x0000000500047c82 */ /* 0x000fe20008000000 */
[----:B------:R-:W-:Y:S02]  /*16b0*/  USHF.R.U32.HI UR6, URZ, UR9, UR6 ;  /* 0x00000009ff067299 */ /* 0x000fe40008011606 */
[----:B----4-:R-:W-:Y:S02]  /*16c0*/  USHF.R.U32.HI UR4, URZ, UR13, UR4 ;  /* 0x0000000dff047299 */ /* 0x010fe40008011604 */
[----:B------:R-:W-:Y:S02]  /*16d0*/  USEL UR5, UR16, UR6, !UP2 ;  /* 0x0000000610057287 */ /* 0x000fe4000d000000 */
[----:B------:R-:W-:-:S04]  /*16e0*/  USEL UR4, UR20, UR4, !UP1 ;  /* 0x0000000414047287 */ /* 0x000fc8000c800000 */
[----:B------:R-:W-:Y:S02]  /*16f0*/  UIADD3 UR6, UPT, UPT, UR5, -UR4, URZ ;  /* 0x8000000405067290 */ /* 0x000fe4000fffe0ff */
[----:B------:R-:W-:Y:S02]  /*1700*/  UIADD3 UR4, UPT, UPT, -UR5, UR4, URZ ;  /* 0x0000000405047290 */ /* 0x000fe4000fffe1ff */
[----:B------:R-:W-:Y:S02]  /*1710*/  UIMAD UR20, UR6, UR10, UR20 ;  /* 0x0000000a061472a4 */ /* 0x000fe4000f8e0214 */
[----:B------:R-:W-:-:S12]  /*1720*/  UIMAD UR16, UR4, UR12, UR16 ;  /* 0x0000000c041072a4 */ /* 0x000fd8000f8e0210 */
.L_x_19:
[----:B------:R-:W-:Y:S05]  /*1730*/  BRA.U !UP5, `(.L_x_20) ;  /* 0x000000010d0c7547 */ /* 0x000fea000b800000 */
[----:B------:R-:W-:Y:S01]  /*1740*/  UCGABAR_WAIT ;  /* 0x0000000000007dc7 */ /* 0x000fe20008000000 */
[----:B------:R-:W-:Y:S01]  /*1750*/  CCTL.IVALL ;  /* 0x00000000ff00798f */ /* 0x000fe20002000000 */
[----:B------:R-:W-:Y:S05]  /*1760*/  BRA `(.L_x_21) ;  /* 0x0000000000047947 */ /* 0x000fea0003800000 */
.L_x_20:
[----:B------:R-:W-:Y:S06]  /*1770*/  BAR.SYNC.DEFER_BLOCKING 0x0 ;  /* 0x0000000000007b1d */ /* 0x000fec0000010000 */
.L_x_21:
[----:B------:R-:W-:Y:S05]  /*1780*/  BRA.U UP0, `(.L_x_22) ;  /* 0x0000001100c87547 */ /* 0x000fea000b800000 */
[----:B------:R-:W2:Y:S01]  /*1790*/  LDCU UR7, c[0x0][0x38c] ;  /* 0x00007180ff0777ac */ /* 0x000ea20008000800 */
[----:B------:R-:W3:Y:S01]  /*17a0*/  S2UR UR8, SR_CgaCtaId ;  /* 0x00000000000879c3 */ /* 0x000ee20000008800 */
[----:B------:R-:W-:Y:S01]  /*17b0*/  PLOP3.LUT P1, PT, PT, PT, UP3, 0x80, 0x8 ;  /* 0x000000000008781c */ /* 0x000fe20003f2f038 */
[----:B------:R-:W-:Y:S01]  /*17c0*/  IMAD.MOV.U32 R12, RZ, RZ, 0x1 ;  /* 0x00000001ff0c7424 */ /* 0x000fe200078e00ff */
[----:B------:R-:W-:Y:S01]  /*17d0*/  UMOV UR21, 0x400 ;  /* 0x0000040000157882 */ /* 0x000fe20000000000 */
[----:B------:R-:W-:Y:S01]  /*17e0*/  USHF.L.U32 UR5, UR32, 0x5, URZ ;  /* 0x0000000520057899 */ /* 0x000fe200080006ff */
[----:B------:R-:W-:Y:S01]  /*17f0*/  ISETP.EQ.OR P2, PT, R0, RZ, P3 ;  /* 0x000000ff0000720c */ /* 0x000fe20001f42670 */
[----:B------:R-:W-:Y:S01]  /*1800*/  UISETP.NE.AND UP1, UPT, UR17, URZ, UPT ;  /* 0x000000ff1100728c */ /* 0x000fe2000bf25270 */
[----:B------:R-:W-:Y:S02]  /*1810*/  PLOP3.LUT P1, PT, P1, PT, PT, 0x8, 0x80 ;  /* 0x000000000080781c */ /* 0x000fe40000f2e170 */
[----:B------:R-:W-:Y:S01]  /*1820*/  CS2R R10, SRZ ;  /* 0x00000000000a7805 */ /* 0x000fe2000001ff00 */
[----:B------:R-:W-:Y:S01]  /*1830*/  IMAD.MOV.U32 R9, RZ, RZ, RZ ;  /* 0x000000ffff097224 */ /* 0x000fe200078e00ff */
[----:B------:R-:W4:Y:S01]  /*1840*/  LDCU UR43, c[0x0][0x370] ;  /* 0x00006e00ff2b77ac */ /* 0x000f220008000800 */
[----:B------:R-:W-:Y:S01]  /*1850*/  IMAD.MOV.U32 R8, RZ, RZ, 0x1 ;  /* 0x00000001ff087424 */ /* 0x000fe200078e00ff */
[----:B------:R-:W1:Y:S01]  /*1860*/  LDCU.64 UR28, c[0x0][0x348] ;  /* 0x00006900ff1c77ac */ /* 0x000e620008000a00 */
[----:B--2---:R-:W-:-:S02]  /*1870*/  UIADD3 UR6, UPT, UPT, UR7, 0x1f, URZ ;  /* 0x0000001f07067890 */ /* 0x004fc4000fffe0ff */
[----:B------:R-:W-:Y:S02]  /*1880*/  UIADD3 UR49, UPT, UPT, UR7, 0x3e, URZ ;  /* 0x0000003e07317890 */ /* 0x000fe4000fffe0ff */
[----:B------:R-:W-:Y:S02]  /*1890*/  USHF.R.S32.HI UR4, URZ, 0x1f, UR6 ;  /* 0x0000001fff047899 */ /* 0x000fe40008011406 */
[----:B---3--:R-:W-:Y:S02]  /*18a0*/  ULEA UR21, UR8, UR21, 0x18 ;  /* 0x0000001508157291 */ /* 0x008fe4000f8ec0ff */
[----:B------:R-:W-:Y:S02]  /*18b0*/  ULEA.HI UR4, UR4, UR6, URZ, 0x5 ;  /* 0x0000000604047291 */ /* 0x000fe4000f8f28ff */
[----:B------:R-:W-:Y:S02]  /*18c0*/  UIADD3 UR6, UPT, UPT, UR7, -0x1, URZ ;  /* 0xffffffff07067890 */ /* 0x000fe4000fffe0ff */
[----:B------:R-:W-:-:S02]  /*18d0*/  USHF.R.S32.HI UR45, URZ, 0x5, UR4 ;  /* 0x00000005ff2d7899 */ /* 0x000fc40008011404 */
[----:B------:R-:W-:Y:S02]  /*18e0*/  UISETP.GE.U32.AND UP2, UPT, UR6, -0x3f, UPT ;  /* 0xffffffc10600788c */ /* 0x000fe4000bf46070 */
[----:B------:R-:W-:Y:S01]  /*18f0*/  UISETP.LT.U32.AND UP0, UPT, UR45, 0x4, UPT ;  /* 0x000000042d00788c */ /* 0x000fe2000bf01070 */
[----:B------:R-:W2:Y:S03]  /*1900*/  LDCU UR41, c[0x0][0x374] ;  /* 0x00006e80ff2977ac */ /* 0x000ea60008000800 */
[----:B------:R-:W-:Y:S02]  /*1910*/  USEL UR44, UR45, 0x4, UP0 ;  /* 0x000000042d2c7887 */ /* 0x000fe40008000000 */
[----:B------:R-:W-:Y:S02]  /*1920*/  ULOP3.LUT UR46, UR5, 0x20, URZ, 0xe2, !UPT ;  /* 0x00000020052e7892 */ /* 0x000fe4000f8ee2ff */
[----:B------:R-:W-:-:S02]  /*1930*/  UIADD3 UR24, UPT, UPT, UR44, -0x1, URZ ;  /* 0xffffffff2c187890 */ /* 0x000fc4000fffe0ff */
[----:B------:R-:W-:Y:S02]  /*1940*/  @UP2 UIADD3 UR24, UPT, UPT, UR44, URZ, URZ ;  /* 0x000000ff2c182290 */ /* 0x000fe4000fffe0ff */
[----:B------:R-:W-:Y:S02]  /*1950*/  USEL UR25, UR48, 0x2, UP1 ;  /* 0x0000000230197887 */ /* 0x000fe40008800000 */
[----:B------:R-:W-:Y:S02]  /*1960*/  UIADD3 UR38, UPT, UPT, UR21, 0x6400, UR31 ;  /* 0x0000640015267890 */ /* 0x000fe4000fffe01f */
[----:B------:R-:W-:Y:S02]  /*1970*/  UIADD3 UR37, UPT, UPT, UR21, 0x8400, UR30 ;  /* 0x0000840015257890 */ /* 0x000fe4000fffe01e */
[----:B------:R-:W-:Y:S02]  /*1980*/  UIADD3 UR47, UPT, UPT, UR45, -UR44, URZ ;  /* 0x8000002c2d2f7290 */ /* 0x000fe4000fffe0ff */
[----:B------:R-:W-:Y:S01]  /*1990*/  UIADD3 UR24, UPT, UPT, UR24, 0x1, URZ ;  /* 0x0000000118187890 */ /* 0x000fe2000fffe0ff */
[----:B-12-4-:R-:W-:-:S11]  /*19a0*/  UMOV UR7, URZ ;  /* 0x000000ff00077c82 */ /* 0x016fd60008000000 */
.L_x_42:
[----:B-1----:R-:W1:Y:S02]  /*19b0*/  S2UR UR4, SR_CgaCtaId ;  /* 0x00000000000479c3 */ /* 0x002e640000008800 */
[----:B-1----:R-:W-:-:S09]  /*19c0*/  UISETP.NE.AND UP0, UPT, UR4, URZ, UPT ;  /* 0x000000ff0400728c */ /* 0x002fd2000bf05270 */
[----:B------:R-:W-:Y:S05]  /*19d0*/  BRA.U UP0, `(.L_x_23) ;  /* 0x0000000100287547 */ /* 0x000fea000b800000 */
[----:B------:R-:W-:Y:S02]  /*19e0*/  LEA R0, R9, UR21, 0x3 ;  /* 0x0000001509007c11 */ /* 0x000fe4000f8e18ff */
[----:B------:R-:W-:-:S04]  /*19f0*/  SHF.L.U32 R3, R8, 0x1f, RZ ;  /* 0x0000001f08037819 */ /* 0x000fc800000006ff */
[----:B------:R-:W1:Y:S02]  /*1a00*/  SYNCS.PHASECHK.TRANS64.TRYWAIT P0, [R0+URZ+0x100], R3 ;  /* 0x00010003000075a7 */ /* 0x000e6400080011ff */
[----:B-1----:R-:W-:Y:S05]  /*1a10*/  @!P0 BRA `(.L_x_24) ;  /* 0x0000007c00408947 */ /* 0x002fea0003800000 */
.L_x_132:
[----:B------:R2:W-:Y:S01]  /*1a20*/  SYNCS.ARRIVE.TRANS64.A1T0 RZ, [R0+URZ+0xf0], RZ ;  /* 0x0000f0ff00ff79a7 */ /* 0x0005e200081000ff */
[----:B------:R-:W-:-:S05]  /*1a30*/  VIADD R9, R9, 0x1 ;  /* 0x0000000109097836 */ /* 0x000fca0000000000 */
[----:B------:R-:W-:-:S04]  /*1a40*/  ISETP.NE.AND P0, PT, R9, 0x2, PT ;  /* 0x000000020900780c */ /* 0x000fc80003f05270 */
[----:B-1----:R-:W-:Y:S02]  /*1a50*/  SEL R3, RZ, 0x1, P0 ;  /* 0x00000001ff037807 */ /* 0x002fe40000000000 */
[----:B------:R-:W-:Y:S02]  /*1a60*/  SEL R9, R9, RZ, P0 ;  /* 0x000000ff09097207 */ /* 0x000fe40000000000 */
[----:B------:R-:W-:-:S07]  /*1a70*/  LOP3.LUT R8, R8, R3, RZ, 0x3c, !PT ;  /* 0x0000000308087212 */ /* 0x000fce00078e3cff */
.L_x_23:
[----:B------:R-:W-:Y:S01]  /*1a80*/  ULEA UR4, UR7, UR21, 0x3 ;  /* 0x0000001507047291 */ /* 0x000fe2000f8e18ff */
[----:B--2---:R-:W-:Y:S01]  /*1a90*/  SHF.L.U32 R0, R12, 0x1f, RZ ;  /* 0x0000001f0c007819 */ /* 0x004fe200000006ff */
[----:B------:R-:W-:Y:S02]  /*1aa0*/  UISETP.GE.U32.AND UP0, UPT, UR49, 0x3f, UPT ;  /* 0x0000003f3100788c */ /* 0x000fe4000bf06070 */
[----:B------:R-:W-:Y:S02]  /*1ab0*/  ULEA UR11, UR20, UR50, 0x1 ;  /* 0x00000032140b7291 */ /* 0x000fe4000f8e08ff */
[----:B------:R-:W-:Y:S02]  /*1ac0*/  ULEA UR35, UR16, UR46, 0x6 ;  /* 0x0000002e10237291 */ /* 0x000fe4000f8e30ff */
[----:B------:R-:W-:Y:S01]  /*1ad0*/  USHF.L.U32 UR11, UR11, 0x7, URZ ;  /* 0x000000070b0b7899 */ /* 0x000fe200080006ff */
[----:B------:R1:W2:Y:S01]  /*1ae0*/  SYNCS.PHASECHK.TRANS64.TRYWAIT P0, [UR4+0x20], R0 ;  /* 0x00002000ff0075a7 */ /* 0x0002a20008001104 */
[----:B------:R-:W-:Y:S01]  /*1af0*/  UMOV UR6, URZ ;  /* 0x000000ff00067c82 */ /* 0x000fe20008000000 */
[----:B------:R-:W-:Y:S09]  /*1b00*/  BRA.U !UP0, `(.L_x_25) ;  /* 0x0000000108c07547 */ /* 0x000ff2000b800000 */
[----:B------:R-:W-:Y:S01]  /*1b10*/  UMOV UR13, URZ ;  /* 0x000000ff000d7c82 */ /* 0x000fe20008000000 */
[----:B------:R-:W-:-:S05]  /*1b20*/  UMOV UR4, UR7 ;  /* 0x0000000700047c82 */ /* 0x000fca0008000000 */
.L_x_31:
[----:B------:R-:W-:Y:S01]  /*1b30*/  ULEA UR33, UR4, UR21, 0x3 ;  /* 0x0000001504217291 */ /* 0x000fe2000f8e18ff */
[----:B--2---:R-:W-:Y:S01]  /*1b40*/  @!P3 MOV R2, 0x2800 ;  /* 0x000028000002b802 */ /* 0x004fe20000000f00 */
[----:B--2-4-:R-:W-:Y:S10]  /*1b50*/  @P0 BRA `(.L_x_26) ;  /* 0x00000000000c0947 */ /* 0x014ff40003800000 */
[----:B------:R-:W-:-:S04]  /*1b60*/  SHF.L.U32 R3, R12, 0x1f, RZ ;  /* 0x0000001f0c037819 */ /* 0x000fc800000006ff */
[----:B------:R-:W2:Y:S02]  /*1b70*/  SYNCS.PHASECHK.TRANS64.TRYWAIT P0, [UR33+0x20], R3 ;  /* 0x00002003ff0075a7 */ /* 0x000ea40008001121 */
[----:B--2---:R-:W-:Y:S05]  /*1b80*/  @!P0 BRA `(.L_x_27) ;  /* 0x0000007800f88947 */ /* 0x004fea0003800000 */
.L_x_26:
[----:B------:R2:W-:Y:S01]  /*1b90*/  @!P3 SYNCS.ARRIVE.TRANS64 RZ, [UR33], R2 ;  /* 0x00000002ffffb9a7 */ /* 0x0005e20008000021 */
[----:B------:R-:W-:-:S04]  /*1ba0*/  ULOP3.LUT UR5, UR25, 0x2, URZ, 0xfc, !UPT ;  /* 0x0000000219057892 */ /* 0x000fc8000f8efcff */
[----:B------:R-:W-:-:S09]  /*1bb0*/  UISETP.NE.AND UP0, UPT, UR5, 0x2, UPT ;  /* 0x000000020500788c */ /* 0x000fd2000bf05270 */
[----:B------:R-:W-:Y:S05]  /*1bc0*/  BRA.U UP0, `(.L_x_28) ;  /* 0x0000000100047547 */ /* 0x000fea000b800000 */
[----:B------:R-:W-:Y:S05]  /*1bd0*/  BPT.TRAP 0x1 ;  /* 0x000000040000795c */ /* 0x000fea0000300000 */
.L_x_28:
[----:B------:R-:W-:Y:S04]  /*1be0*/  BSSY.RECONVERGENT B0, `(.L_x_29) ;  /* 0x0000003000007945 */ /* 0x000fe80003800200 */
[----:B------:R-:W-:Y:S05]  /*1bf0*/  @P2 BRA `(.L_x_30) ;  /* 0x0000000000042947 */ /* 0x000fea0003800000 */
[----:B------:R-:W-:Y:S05]  /*1c00*/  BPT.TRAP 0x1 ;  /* 0x000000040000795c */ /* 0x000fea0000300000 */
.L_x_30:
[----:B------:R-:W-:Y:S05]  /*1c10*/  BSYNC.RECONVERGENT B0 ;  /* 0x0000000000007941 */ /* 0x000fea0003800200 */
.L_x_29:
[----:B------:R-:W-:Y:S02]  /*1c20*/  UIADD3 UR5, UPT, UPT, UR4, 0x1, URZ ;  /* 0x0000000104057890 */ /* 0x000fe4000fffe0ff */
[----:B------:R-:W-:Y:S02]  /*1c30*/  ULEA UR32, UR4, UR31, 0xb ;  /* 0x0000001f04207291 */ /* 0x000fe4000f8e58ff */
[----:B------:R-:W-:Y:S02]  /*1c40*/  UISETP.NE.AND UP0, UPT, UR5, 0x4, UPT ;  /* 0x000000040500788c */ /* 0x000fe4000bf05270 */
[----:B------:R-:W-:Y:S02]  /*1c50*/  ULEA UR8, UR4, UR30, 0xd ;  /* 0x0000001e04087291 */ /* 0x000fe4000f8e68ff */
[----:B------:R-:W-:Y:S02]  /*1c60*/  USEL UR6, URZ, 0x1, UP0 ;  /* 0x00000001ff067887 */ /* 0x000fe40008000000 */
[----:B------:R-:W-:-:S02]  /*1c70*/  USEL UR7, UR5, URZ, UP0 ;  /* 0x000000ff05077287 */ /* 0x000fc40008000000 */
[----:B------:R-:W-:Y:S02]  /*1c80*/  UIADD3 UR4, UP0, UPT, UR28, 0x180, URZ ;  /* 0x000001801c047890 */ /* 0x000fe4000ff1e0ff */
[----:B------:R-:W-:Y:S01]  /*1c90*/  ULEA UR5, UR7, UR21, 0x3 ;  /* 0x0000001507057291 */ /* 0x000fe2000f8e18ff */
[----:B------:R-:W-:Y:S01]  /*1ca0*/  LOP3.LUT R12, R12, UR6, RZ, 0x3c, !PT ;  /* 0x000000060c0c7c12 */ /* 0x000fe2000f8e3cff */
[----:B------:R-:W-:Y:S02]  /*1cb0*/  USHF.L.U32 UR34, UR13, 0x5, URZ ;  /* 0x000000050d227899 */ /* 0x000fe400080006ff */
[----:B------:R-:W-:Y:S01]  /*1cc0*/  UIADD3 UR13, UPT, UPT, UR13, 0x1, URZ ;  /* 0x000000010d0d7890 */ /* 0x000fe2000fffe0ff */
[----:B-1----:R-:W-:Y:S01]  /*1cd0*/  SHF.L.U32 R0, R12, 0x1f, RZ ;  /* 0x0000001f0c007819 */ /* 0x002fe200000006ff */
[----:B------:R-:W-:Y:S02]  /*1ce0*/  UIADD3 UR14, UP1, UPT, UR28, 0x80, URZ ;  /* 0x000000801c0e7890 */ /* 0x000fe4000ff3e0ff */
[----:B------:R-:W-:Y:S01]  /*1cf0*/  UIADD3 UR32, UPT, UPT, UR21, 0x6400, UR32 ;  /* 0x0000640015207890 */ /* 0x000fe2000fffe020 */
[----:B------:R3:W4:Y:S01]  /*1d00*/  SYNCS.PHASECHK.TRANS64.TRYWAIT P0, [UR5+0x20], R0 ;  /* 0x00002000ff0075a7 */ /* 0x0007220008001105 */
[----:B------:R-:W-:-:S02]  /*1d10*/  UIADD3.X UR5, UPT, UPT, URZ, UR29, URZ, UP0, !UPT ;  /* 0x0000001dff057290 */ /* 0x000fc400087fe4ff */
[----:B------:R-:W-:Y:S02]  /*1d20*/  UISETP.NE.AND UP0, UPT, UR13, UR24, UPT ;  /* 0x000000180d00728c */ /* 0x000fe4000bf05270 */
[----:B------:R-:W-:Y:S02]  /*1d30*/  UIADD3.X UR15, UPT, UPT, URZ, UR29, URZ, UP1, !UPT ;  /* 0x0000001dff0f7290 */ /* 0x000fe40008ffe4ff */
[----:B------:R-:W-:Y:S02]  /*1d40*/  UPRMT UR16, URZ, 0x5410, UR27 ;  /* 0x00005410ff107896 */ /* 0x000fe4000800001b */
[----:B------:R-:W-:Y:S02]  /*1d50*/  UIADD3 UR8, UPT, UPT, UR21, 0x8400, UR8 ;  /* 0x0000840015087890 */ /* 0x000fe4000fffe008 */
[----:B------:R-:W-:Y:S01]  /*1d60*/  UPRMT UR6, URZ, 0x5410, UR26 ;  /* 0x00005410ff067896 */ /* 0x000fe2000800001a */
[----:B------:R-:W-:Y:S01]  /*1d70*/  UMOV UR18, 0x0 ;  /* 0x0000000000127882 */ /* 0x000fe20000000000 */
[----:B------:R-:W-:Y:S01]  /*1d80*/  UMOV UR19, 0x10000000 ;  /* 0x1000000000137882 */ /* 0x000fe20000000000 */
[----:B------:R-:W-:Y:S01]  /*1d90*/  UMOV UR12, UR36 ;  /* 0x00000024000c7c82 */ /* 0x000fe20008000000 */
[----:B------:R-:W-:Y:S01]  /*1da0*/  UMOV UR9, UR33 ;  /* 0x0000002100097c82 */ /* 0x000fe20008000000 */
[----:B------:R-:W-:Y:S01]  /*1db0*/  UMOV UR10, UR34 ;  /* 0x00000022000a7c82 */ /* 0x000fe20008000000 */
[----:B------:R-:W-:Y:S03]  /*1dc0*/  UTMALDG.3D.MULTICAST [UR32], [UR14], UR16, desc[UR18] ;  /* 0x000012200e0073b4 */ /* 0x000fe60008011810 */
[----:B------:R1:W-:Y:S02]  /*1dd0*/  UTMALDG.3D.MULTICAST [UR8], [UR4], UR6, desc[UR18] ;  /* 0x00001208040073b4 */ /* 0x0003e40008011806 */
[----:B-1----:R-:W-:Y:S01]  /*1de0*/  UMOV UR6, UR24 ;  /* 0x0000001800067c82 */ /* 0x002fe20008000000 */
[----:B------:R-:W-:Y:S01]  /*1df0*/  UMOV UR4, UR7 ;  /* 0x0000000700047c82 */ /* 0x000fe20008000000 */
[----:B---3--:R-:W-:Y:S05]  /*1e00*/  BRA.U UP0, `(.L_x_31) ;  /* 0xfffffffd00487547 */ /* 0x008fea000b83ffff */
.L_x_25:
[----:B------:R-:W-:Y:S01]  /*1e10*/  ULEA UR4, UR7, UR21, 0x3 ;  /* 0x0000001507047291 */ /* 0x000fe2000f8e18ff */
[----:B-1----:R-:W-:Y:S01]  /*1e20*/  SHF.L.U32 R0, R12, 0x1f, RZ ;  /* 0x0000001f0c007819 */ /* 0x002fe200000006ff */
[----:B------:R-:W-:Y:S01]  /*1e30*/  @!P1 SYNCS.ARRIVE.TRANS64.A1T0 RZ, [UR21+0x88], RZ ;  /* 0x000088ffffff99a7 */ /* 0x000fe20008100015 */
[----:B------:R-:W-:-:S06]  /*1e40*/  UISETP.GT.AND UP0, UPT, UR45, UR44, UPT ;  /* 0x0000002c2d00728c */ /* 0x000fcc000bf04270 */
[----:B--2-4-:R1:W2:Y:S03]  /*1e50*/  SYNCS.PHASECHK.TRANS64.TRYWAIT P0, [UR4+0x20], R0 ;  /* 0x00002000ff0075a7 */ /* 0x0142a60008001104 */
[----:B------:R-:W-:Y:S05]  /*1e60*/  BRA.U !UP0, `(.L_x_32) ;  /* 0x0000000108bc7547 */ /* 0x000fea000b800000 */
[----:B------:R-:W-:Y:S01]  /*1e70*/  UIADD3 UR13, UPT, UPT, UR47, UR6, URZ ;  /* 0x000000062f0d7290 */ /* 0x000fe2000fffe0ff */
[----:B------:R-:W-:-:S11]  /*1e80*/  UMOV UR4, UR7 ;  /* 0x0000000700047c82 */ /* 0x000fd60008000000 */
.L_x_38:
[----:B------:R-:W-:Y:S01]  /*1e90*/  ULEA UR17, UR4, UR21, 0x3 ;  /* 0x0000001504117291 */ /* 0x000fe2000f8e18ff */
[----:B--2---:R-:W-:Y:S01]  /*1ea0*/  @!P3 MOV R2, 0x2800 ;  /* 0x000028000002b802 */ /* 0x004fe20000000f00 */
[----:B--2-4-:R-:W-:Y:S10]  /*1eb0*/  @P0 BRA `(.L_x_33) ;  /* 0x00000000000c0947 */ /* 0x014ff40003800000 */
[----:B------:R-:W-:-:S04]  /*1ec0*/  SHF.L.U32 R3, R12, 0x1f, RZ ;  /* 0x0000001f0c037819 */ /* 0x000fc800000006ff */
[----:B------:R-:W2:Y:S02]  /*1ed0*/  SYNCS.PHASECHK.TRANS64.TRYWAIT P0, [UR17+0x20], R3 ;  /* 0x00002003ff0075a7 */ /* 0x000ea40008001111 */
[----:B--2---:R-:W-:Y:S05]  /*1ee0*/  @!P0 BRA `(.L_x_34) ;  /* 0x0000007800388947 */ /* 0x004fea0003800000 */
.L_x_33:
[----:B------:R2:W-:Y:S01]  /*1ef0*/  @!P3 SYNCS.ARRIVE.TRANS64 RZ, [UR17], R2 ;  /* 0x00000002ffffb9a7 */ /* 0x0005e20008000011 */
[----:B------:R-:W-:-:S04]  /*1f00*/  ULOP3.LUT UR5, UR25, 0x2, URZ, 0xfc, !UPT ;  /* 0x0000000219057892 */ /* 0x000fc8000f8efcff */
[----:B------:R-:W-:-:S09]  /*1f10*/  UISETP.NE.AND UP0, UPT, UR5, 0x2, UPT ;  /* 0x000000020500788c */ /* 0x000fd2000bf05270 */
[----:B------:R-:W-:Y:S05]  /*1f20*/  BRA.U UP0, `(.L_x_35) ;  /* 0x0000000100047547 */ /* 0x000fea000b800000 */
[----:B------:R-:W-:Y:S05]  /*1f30*/  BPT.TRAP 0x1 ;  /* 0x000000040000795c */ /* 0x000fea0000300000 */
.L_x_35:
[----:B------:R-:W-:Y:S04]  /*1f40*/  BSSY.RECONVERGENT B0, `(.L_x_36) ;  /* 0x0000003000007945 */ /* 0x000fe80003800200 */
[----:B------:R-:W-:Y:S05]  /*1f50*/  @P2 BRA `(.L_x_37) ;  /* 0x0000000000042947 */ /* 0x000fea0003800000 */
[----:B------:R-:W-:Y:S05]  /*1f60*/  BPT.TRAP 0x1 ;  /* 0x000000040000795c */ /* 0x000fea0000300000 */
.L_x_37:
[----:B------:R-:W-:Y:S05]  /*1f70*/  BSYNC.RECONVERGENT B0 ;  /* 0x0000000000007941 */ /* 0x000fea0003800200 */
.L_x_36:
[----:B------:R-:W-:Y:S02]  /*1f80*/  UIADD3 UR5, UPT, UPT, UR4, 0x1, URZ ;  /* 0x0000000104057890 */ /* 0x000fe4000fffe0ff */
[----:B------:R-:W-:Y:S02]  /*1f90*/  UIADD3 UR14, UP1, UPT, UR28, 0x80, URZ ;  /* 0x000000801c0e7890 */ /* 0x000fe4000ff3e0ff */
[----:B------:R-:W-:Y:S02]  /*1fa0*/  UISETP.NE.AND UP0, UPT, UR5, 0x4, UPT ;  /* 0x000000040500788c */ /* 0x000fe4000bf05270 */
[----:B------:R-:W-:Y:S02]  /*1fb0*/  ULEA UR16, UR4, UR38, 0xb ;  /* 0x0000002604107291 */ /* 0x000fe4000f8e58ff */
[----:B------:R-:W-:Y:S02]  /*1fc0*/  USEL UR8, URZ, 0x1, UP0 ;  /* 0x00000001ff087887 */ /* 0x000fe40008000000 */
[----:B------:R-:W-:-:S02]  /*1fd0*/  USEL UR7, UR5, URZ, UP0 ;  /* 0x000000ff05077287 */ /* 0x000fc40008000000 */
[----:B------:R-:W-:Y:S02]  /*1fe0*/  UIADD3 UR22, UP0, UPT, UR28, 0x180, URZ ;  /* 0x000001801c167890 */ /* 0x000fe4000ff1e0ff */
[----:B------:R-:W-:Y:S01]  /*1ff0*/  ULEA UR5, UR7, UR21, 0x3 ;  /* 0x0000001507057291 */ /* 0x000fe2000f8e18ff */
[----:B------:R-:W-:Y:S01]  /*2000*/  LOP3.LUT R12, R12, UR8, RZ, 0x3c, !PT ;  /* 0x000000080c0c7c12 */ /* 0x000fe2000f8e3cff */
[----:B------:R-:W-:Y:S02]  /*2010*/  ULEA UR8, UR4, UR37, 0xd ;  /* 0x0000002504087291 */ /* 0x000fe4000f8e68ff */
[----:B------:R-:W-:Y:S01]  /*2020*/  USHF.L.U32 UR18, UR6, 0x5, URZ ;  /* 0x0000000506127899 */ /* 0x000fe200080006ff */
[----:B-1----:R-:W-:Y:S01]  /*2030*/  SHF.L.U32 R0, R12, 0x1f, RZ ;  /* 0x0000001f0c007819 */ /* 0x002fe200000006ff */
[----:B------:R-:W-:Y:S02]  /*2040*/  UPRMT UR4, URZ, 0x5410, UR27 ;  /* 0x00005410ff047896 */ /* 0x000fe4000800001b */
[----:B------:R-:W-:Y:S01]  /*2050*/  UIADD3.X UR15, UPT, UPT, URZ, UR29, URZ, UP1, !UPT ;  /* 0x0000001dff0f7290 */ /* 0x000fe20008ffe4ff */
[----:B------:R3:W4:Y:S01]  /*2060*/  SYNCS.PHASECHK.TRANS64.TRYWAIT P0, [UR5+0x20], R0 ;  /* 0x00002000ff0075a7 */ /* 0x0007220008001105 */
[----:B------:R-:W-:-:S02]  /*2070*/  UPRMT UR5, URZ, 0x5410, UR26 ;  /* 0x00005410ff057896 */ /* 0x000fc4000800001a */
[----:B------:R-:W-:Y:S01]  /*2080*/  UIADD3.X UR23, UPT, UPT, URZ, UR29, URZ, UP0, !UPT ;  /* 0x0000001dff177290 */ /* 0x000fe200087fe4ff */
[----:B------:R-:W-:Y:S01]  /*2090*/  UMOV UR32, 0x0 ;  /* 0x0000000000207882 */ /* 0x000fe20000000000 */
[----:B------:R-:W-:Y:S01]  /*20a0*/  UMOV UR33, 0x10000000 ;  /* 0x1000000000217882 */ /* 0x000fe20000000000 */
[----:B------:R-:W-:Y:S01]  /*20b0*/  UMOV UR19, UR35 ;  /* 0x0000002300137c82 */ /* 0x000fe20008000000 */
[----:B------:R-:W-:Y:S01]  /*20c0*/  UMOV UR20, UR36 ;  /* 0x0000002400147c82 */ /* 0x000fe20008000000 */
[----:B------:R-:W-:Y:S01]  /*20d0*/  UMOV UR12, UR36 ;  /* 0x00000024000c7c82 */ /* 0x000fe20008000000 */
[----:B------:R-:W-:Y:S01]  /*20e0*/  UMOV UR9, UR17 ;  /* 0x0000001100097c82 */ /* 0x000fe20008000000 */
[----:B------:R-:W-:Y:S01]  /*20f0*/  UMOV UR10, UR18 ;  /* 0x00000012000a7c82 */ /* 0x000fe20008000000 */
[----:B------:R1:W-:Y:S01]  /*2100*/  UTMALDG.3D.MULTICAST [UR16], [UR14], UR4, desc[UR32] ;  /* 0x000020100e0073b4 */ /* 0x0003e20008011804 */
[----:B------:R-:W-:-:S04]  /*2110*/  UIADD3 UR6, UPT, UPT, UR6, 0x1, URZ ;  /* 0x0000000106067890 */ /* 0x000fc8000fffe0ff */
[----:B------:R-:W-:Y:S01]  /*2120*/  UISETP.NE.AND UP0, UPT, UR6, UR13, UPT ;  /* 0x0000000d0600728c */ /* 0x000fe2000bf05270 */
[----:B------:R3:W-:Y:S01]  /*2130*/  UTMALDG.3D.MULTICAST [UR8], [UR22], UR5, desc[UR32] ;  /* 0x00002008160073b4 */ /* 0x0007e20008011805 */
[----:B-1----:R-:W-:-:S07]  /*2140*/  UMOV UR4, UR7 ;  /* 0x0000000700047c82 */ /* 0x002fce0008000000 */
[----:B---3--:R-:W-:Y:S05]  /*2150*/  BRA.U UP0, `(.L_x_38) ;  /* 0xfffffffd004c7547 */ /* 0x008fea000b83ffff */
.L_x_32:
[C---:B------:R-:W-:Y:S01]  /*2160*/  LEA R3, R11.reuse, UR21, 0x3 ;  /* 0x000000150b037c11 */ /* 0x040fe2000f8e18ff */
[----:B------:R-:W-:Y:S01]  /*2170*/  NOP ;  /* 0x0000000000007918 */ /* 0x000fe20000000000 */
[----:B-1----:R-:W-:Y:S02]  /*2180*/  SHF.L.U32 R0, R10, 0x1f, RZ ;  /* 0x0000001f0a007819 */ /* 0x002fe400000006ff */
[----:B------:R-:W-:Y:S02]  /*2190*/  LEA R5, R11, UR21, 0x4 ;  /* 0x000000150b057c11 */ /* 0x000fe4000f8e20ff */
[----:B--2-4-:R-:W1:Y:S02]  /*21a0*/  SYNCS.PHASECHK.TRANS64.TRYWAIT P0, [R3+URZ+0x90], R0 ;  /* 0x00009000030075a7 */ /* 0x014e6400080011ff */
[----:B-1----:R-:W-:Y:S05]  /*21b0*/  @!P0 BRA `(.L_x_39) ;  /* 0x00000074009c8947 */ /* 0x002fea0003800000 */
.L_x_135:
[----:B------:R-:W2:Y:S01]  /*21c0*/  LDS.128 R4, [R5+0x120] ;  /* 0x0001200005047984 */ /* 0x000ea20000000c00 */
[----:B------:R-:W-:Y:S01]  /*21d0*/  UISETP.GE.AND UP0, UPT, UR42, 0x1, UPT ;  /* 0x000000012a00788c */ /* 0x000fe2000bf06270 */
[----:B------:R-:W-:Y:S01]  /*21e0*/  @!PT LDS RZ, [RZ] ;  /* 0x00000000fffff984 */ /* 0x000fe20000000800 */
[----:B------:R-:W-:Y:S01]  /*21f0*/  @!PT LDS RZ, [RZ] ;  /* 0x00000000fffff984 */ /* 0x000fe20000000800 */
[----:B------:R-:W-:Y:S01]  /*2200*/  @!PT LDS RZ, [RZ] ;  /* 0x00000000fffff984 */ /* 0x000fe20000000800 */
[----:B------:R-:W-:Y:S01]  /*2210*/  @!PT LDS RZ, [RZ] ;  /* 0x00000000fffff984 */ /* 0x000fe20000000800 */
[----:B------:R3:W-:Y:S06]  /*2220*/  MEMBAR.ALL.CTA ;  /* 0x0000000000007992 */ /* 0x0007ec0000008000 */
[----:B---3--:R-:W3:Y:S01]  /*2230*/  FENCE.VIEW.ASYNC.S ;  /* 0x00000000000073c6 */ /* 0x008ee20000000000 */
[----:B--2---:R-:W-:-:S13]  /*2240*/  LOP3.LUT P0, RZ, R6, 0x1, RZ, 0xc0, !PT ;  /* 0x0000000106ff7812 */ /* 0x004fda000780c0ff */
[----:B---3--:R-:W-:Y:S01]  /*2250*/  VOTEU.ANY UP1, P0 ;  /* 0x0000000000ff7886 */ /* 0x008fe20000020100 */
[----:B------:R-:W-:-:S13]  /*2260*/  PLOP3.LUT P0, PT, PT, PT, UP1, 0x80, 0x8 ;  /* 0x000000000008781c */ /* 0x000fda0003f0f018 */
[----:B-1----:R-:W-:Y:S02]  /*2270*/  @P0 LOP3.LUT R0, R5, 0xffff, RZ, 0xc0, !PT ;  /* 0x0000ffff05000812 */ /* 0x002fe400078ec0ff */
[----:B------:R-:W-:Y:S02]  /*2280*/  @P0 MOV R2, R4 ;  /* 0x0000000400020202 */ /* 0x000fe40000000f00 */
[----:B------:R-:W-:Y:S01]  /*2290*/  @P0 R2UR UR5, R0 ;  /* 0x00000000000502ca */ /* 0x000fe200000e0000 */
[----:B------:R-:W-:Y:S01]  /*22a0*/  VIADD R0, R3, 0xa0 ;  /* 0x000000a003007836 */ /* 0x000fe20000000000 */
[----:B------:R-:W-:Y:S02]  /*22b0*/  @P0 SHF.R.U32.HI R4, RZ, 0x10, R5 ;  /* 0x00000010ff040819 */ /* 0x000fe40000011605 */
[----:B------:R-:W-:Y:S02]  /*22c0*/  @P0 R2UR UR6, R2 ;  /* 0x00000000020602ca */ /* 0x000fe400000e0000 */
[----:B------:R-:W-:-:S02]  /*22d0*/  PRMT R0, RZ, 0x654, R0 ;  /* 0x00000654ff007816 */ /* 0x000fc40000000000 */
[----:B------:R-:W-:Y:S02]  /*22e0*/  @P0 R2UR UR4, R4 ;  /* 0x00000000040402ca */ /* 0x000fe400000e0000 */
[----:B------:R1:W-:Y:S03]  /*22f0*/  SYNCS.ARRIVE.TRANS64.RED.A1T0 RZ, [R0+URZ], RZ ;  /* 0x000000ff00ff79a7 */ /* 0x0003e600081004ff */
[----:B------:R-:W-:-:S04]  /*2300*/  @UP1 UMOV UR39, UR5 ;  /* 0x0000000500271c82 */ /* 0x000fc80008000000 */
[----:B------:R-:W-:-:S04]  /*2310*/  @UP1 UMOV UR40, UR6 ;  /* 0x0000000600281c82 */ /* 0x000fc80008000000 */
[----:B------:R-:W-:Y:S01]  /*2320*/  @UP1 UMOV UR36, UR4 ;  /* 0x0000000400241c82 */ /* 0x000fe20008000000 */
[----:B------:R-:W-:Y:S05]  /*2330*/  BRA.U !UP0, `(.L_x_40) ;  /* 0x0000000108d47547 */ /* 0x000fea000b800000 */
[----:B------:R-:W2:Y:S01]  /*2340*/  LDCU.128 UR12, c[0x0][0xb10] ;  /* 0x00016200ff0c77ac */ /* 0x000ea20008000c00 */
[----:B------:R-:W3:Y:S01]  /*2350*/  LDCU UR22, c[0x0][0xb20] ;  /* 0x00016400ff1677ac */ /* 0x000ee20008000800 */
[----:B------:R-:W4:Y:S01]  /*2360*/  LDCU UR20, c[0x0][0xb0c] ;  /* 0x00016180ff1477ac */ /* 0x000f220008000800 */
[----:B------:R-:W1:Y:S01]  /*2370*/  LDCU.64 UR8, c[0x0][0xb28] ;  /* 0x00016500ff0877ac */ /* 0x000e620008000a00 */
[----:B------:R-:W-:Y:S02]  /*2380*/  UISETP.NE.AND UP3, UPT, UR42, 0x1, UPT ;  /* 0x000000012a00788c */ /* 0x000fe4000bf65270 */
[----:B--2---:R-:W-:Y:S02]  /*2390*/  UIMAD.WIDE.U32 UR10, UR41, UR15, URZ ;  /* 0x0000000f290a72a5 */ /* 0x004fe4000f8e00ff */
[----:B------:R-:W-:Y:S02]  /*23a0*/  UIMAD.WIDE.U32 UR4, UR43, UR12, URZ ;  /* 0x0000000c2b0472a5 */ /* 0x000fe4000f8e00ff */
[----:B------:R-:W-:-:S02]  /*23b0*/  UISETP.NE.AND UP0, UPT, UR14, 0x1, UPT ;  /* 0x000000010e00788c */ /* 0x000fc4000bf05270 */
[----:B------:R-:W-:Y:S01]  /*23c0*/  UIMAD.WIDE.U32 UR18, UR39, UR15, URZ ;  /* 0x0000000f271272a5 */ /* 0x000fe2000f8e00ff */
[----:B------:R-:W-:Y:S02]  /*23d0*/  UMOV UR10, UR11 ;  /* 0x0000000b000a7c82 */ /* 0x000fe40008000000 */
[----:B------:R-:W-:Y:S01]  /*23e0*/  UMOV UR4, UR5 ;  /* 0x0000000500047c82 */ /* 0x000fe20008000000 */
[----:B---3--:R-:W-:Y:S02]  /*23f0*/  USHF.R.U32.HI UR10, URZ, UR22, UR10 ;  /* 0x00000016ff0a7299 */ /* 0x008fe4000801160a */
[----:B----4-:R-:W-:Y:S02]  /*2400*/  UISETP.NE.AND UP2, UPT, UR20, 0x1, UPT ;  /* 0x000000011400788c */ /* 0x010fe4000bf45270 */
[----:B------:R-:W-:Y:S02]  /*2410*/  USHF.R.U32.HI UR4, URZ, UR13, UR4 ;  /* 0x0000000dff047299 */ /* 0x000fe40008011604 */
[----:B------:R-:W-:-:S02]  /*2420*/  USEL UR5, UR41, UR10, !UP0 ;  /* 0x0000000a29057287 */ /* 0x000fc4000c000000 */
[----:B------:R-:W-:Y:S02]  /*2430*/  USEL UR6, UR43, UR4, !UP2 ;  /* 0x000000042b067287 */ /* 0x000fe4000d000000 */
[----:B-1----:R-:W-:Y:S01]  /*2440*/  UIMAD.WIDE.U32 UR10, UR5, UR8, URZ ;  /* 0x00000008050a72a5 */ /* 0x002fe2000f8e00ff */
[----:B------:R-:W-:Y:S01]  /*2450*/  UMOV UR4, UR19 ;  /* 0x0000001300047c82 */ /* 0x000fe20008000000 */
[----:B------:R-:W-:Y:S02]  /*2460*/  UIMAD.WIDE.U32 UR16, UR40, UR12, URZ ;  /* 0x0000000c281072a5 */ /* 0x000fe4000f8e00ff */
[----:B------:R-:W-:-:S03]  /*2470*/  UIMAD.WIDE.U32 UR18, UR6, UR8, URZ ;  /* 0x00000008061272a5 */ /* 0x000fc6000f8e00ff */
[----:B------:R-:W-:Y:S01]  /*2480*/  UMOV UR10, UR11 ;  /* 0x0000000b000a7c82 */ /* 0x000fe20008000000 */
[----:B------:R-:W-:Y:S02]  /*2490*/  USHF.R.U32.HI UR4, URZ, UR22, UR4 ;  /* 0x00000016ff047299 */ /* 0x000fe40008011604 */
[----:B------:R-:W-:Y:S01]  /*24a0*/  @UP3 USHF.R.U32.HI UR5, URZ, UR9, UR10 ;  /* 0x00000009ff053299 */ /* 0x000fe2000801160a */
[----:B------:R-:W-:Y:S01]  /*24b0*/  UMOV UR16, UR17 ;  /* 0x0000001100107c82 */ /* 0x000fe20008000000 */
[----:B------:R-:W-:Y:S01]  /*24c0*/  UMOV UR18, UR19 ;  /* 0x0000001300127c82 */ /* 0x000fe20008000000 */
[----:B------:R-:W-:Y:S02]  /*24d0*/  USHF.R.U32.HI UR13, URZ, UR13, UR16 ;  /* 0x0000000dff0d7299 */ /* 0x000fe40008011610 */
[----:B------:R-:W-:Y:S02]  /*24e0*/  USEL UR4, UR39, UR4, !UP0 ;  /* 0x0000000427047287 */ /* 0x000fe4000c000000 */
[----:B------:R-:W-:-:S02]  /*24f0*/  @UP3 USHF.R.U32.HI UR6, URZ, UR9, UR18 ;  /* 0x00000009ff063299 */ /* 0x000fc40008011612 */
[----:B------:R-:W-:Y:S02]  /*2500*/  UIMAD UR10, UR42, UR5, URZ ;  /* 0x000000052a0a72a4 */ /* 0x000fe4000f8e02ff */
[----:B------:R-:W-:Y:S02]  /*2510*/  USEL UR5, UR40, UR13, !UP2 ;  /* 0x0000000d28057287 */ /* 0x000fe4000d000000 */
[----:B------:R-:W-:Y:S02]  /*2520*/  UIMAD UR12, UR42, UR6, URZ ;  /* 0x000000062a0c72a4 */ /* 0x000fe4000f8e02ff */
[----:B------:R-:W-:Y:S02]  /*2530*/  UISETP.GE.AND UP0, UPT, UR4, UR10, UPT ;  /* 0x0000000a0400728c */ /* 0x000fe4000bf06270 */
[----:B------:R-:W-:Y:S02]  /*2540*/  UIMAD.WIDE.U32 UR10, UR4, UR8, URZ ;  /* 0x00000008040a72a5 */ /* 0x000fe4000f8e00ff */
[----:B------:R-:W-:-:S02]  /*2550*/  UISETP.GE.OR UP0, UPT, UR5, UR12, UP0 ;  /* 0x0000000c0500728c */ /* 0x000fc40008706670 */
        /* <DEDUP_REMOVED lines=19> */
.L_x_40:
[----:B------:R-:W2:Y:S02]  /*2690*/  LDCU UR4, c[0x0][0xb30] ;  /* 0x00016600ff0477ac */ /* 0x000ea40008000800 */
[----:B--2---:R-:W-:-:S09]  /*26a0*/  UISETP.NE.AND UP0, UPT, UR4, 0x1, UPT ;  /* 0x000000010400788c */ /* 0x004fd2000bf05270 */
[----:B------:R-:W-:Y:S05]  /*26b0*/  BRA.U UP0, `(.L_x_41) ;  /* 0x0000000100447547 */ /* 0x000fea000b800000 */
        /* <DEDUP_REMOVED lines=17> */
.L_x_41:
[----:B------:R-:W-:Y:S01]  /*27d0*/  VIADD R11, R11, 0x1 ;  /* 0x000000010b0b7836 */ /* 0x000fe20000000000 */
[----:B------:R-:W-:Y:S01]  /*27e0*/  R2UR UR4, R87 ;  /* 0x00000000570472ca */ /* 0x000fe200000e0000 */
[----:B------:R-:W-:Y:S01]  /*27f0*/  UIADD3 UR16, UPT, UPT, UR40, UR59, URZ ;  /* 0x0000003b28107290 */ /* 0x000fe2000fffe0ff */
[----:B------:R-:W-:Y:S02]  /*2800*/  PLOP3.LUT P1, PT, PT, PT, PT, 0x80, 0x8 ;  /* 0x000000000008781c */ /* 0x000fe40003f2f070 */
[----:B------:R-:W-:-:S04]  /*2810*/  ISETP.NE.AND P0, PT, R11, 0x2, PT ;  /* 0x000000020b00780c */ /* 0x000fc80003f05270 */
[----:B------:R-:W-:Y:S02]  /*2820*/  SEL R3, RZ, 0x1, P0 ;  /* 0x00000001ff037807 */ /* 0x000fe40000000000 */
[----:B------:R-:W-:Y:S02]  /*2830*/  SEL R11, R11, RZ, P0 ;  /* 0x000000ff0b0b7207 */ /* 0x000fe40000000000 */
[----:B------:R-:W-:Y:S01]  /*2840*/  LOP3.LUT R10, R10, R3, RZ, 0x3c, !PT ;  /* 0x000000030a0a7212 */ /* 0x000fe200078e3cff */
[----:B------:R-:W-:Y:S01]  /*2850*/  UIADD3 UR20, UPT, UPT, UR39, UR4, URZ ;  /* 0x0000000427147290 */ /* 0x000fe2000fffe0ff */
[----:B------:R-:W-:Y:S11]  /*2860*/  BRA.U UP1, `(.L_x_42) ;  /* 0xfffffff101507547 */ /* 0x000ff6000b83ffff */
[----:B------:R-:W-:Y:S01]  /*2870*/  UIADD3 UR21, UPT, UPT, UR21, 0x20, URZ ;  /* 0x0000002015157890 */ /* 0x000fe2000fffe0ff */
[----:B------:R-:W-:-:S03]  /*2880*/  SHF.L.U32 R3, R12, 0x1f, RZ ;  /* 0x0000001f0c037819 */ /* 0x000fc600000006ff */
[----:B------:R-:W-:-:S09]  /*2890*/  ULEA UR4, UR7, UR21, 0x3 ;  /* 0x0000001507047291 */ /* 0x000fd2000f8e18ff */
[----:B------:R-:W2:Y:S02]  /*28a0*/  SYNCS.PHASECHK.TRANS64.TRYWAIT P0, [UR4], R3 ;  /* 0x00000003ff0075a7 */ /* 0x000ea40008001104 */
[----:B--2---:R-:W-:Y:S05]  /*28b0*/  @!P0 BRA `(.L_x_43) ;  /* 0x0000006c00f08947 */ /* 0x004fea0003800000 */
.L_x_137:
[----:B------:R-:W-:-:S04]  /*28c0*/  UIADD3 UR4, UPT, UPT, UR7, 0x1, URZ ;  /* 0x0000000107047890 */ /* 0x000fc8000fffe0ff */
[----:B------:R-:W-:-:S04]  /*28d0*/  UISETP.NE.AND UP0, UPT, UR4, 0x4, UPT ;  /* 0x000000040400788c */ /* 0x000fc8000bf05270 */
[----:B------:R-:W-:Y:S02]  /*28e0*/  USEL UR6, URZ, 0x1, UP0 ;  /* 0x00000001ff067887 */ /* 0x000fe40008000000 */
[----:B------:R-:W-:-:S04]  /*28f0*/  USEL UR4, UR4, URZ, UP0 ;  /* 0x000000ff04047287 */ /* 0x000fc80008000000 */
[----:B------:R-:W-:Y:S01]  /*2900*/  ULEA UR5, UR4, UR21, 0x3 ;  /* 0x0000001504057291 */ /* 0x000fe2000f8e18ff */
[----:B------:R-:W-:-:S04]  /*2910*/  LOP3.LUT R2, R12, UR6, RZ, 0x3c, !PT ;  /* 0x000000060c027c12 */ /* 0x000fc8000f8e3cff */
[----:B-1----:R-:W-:-:S04]  /*2920*/  SHF.L.U32 R3, R2, 0x1f, RZ ;  /* 0x0000001f02037819 */ /* 0x002fc800000006ff */
[----:B------:R-:W1:Y:S02]  /*2930*/  SYNCS.PHASECHK.TRANS64.TRYWAIT P0, [UR5], R3 ;  /* 0x00000003ff0075a7 */ /* 0x000e640008001105 */
[----:B-1----:R-:W-:Y:S05]  /*2940*/  @!P0 BRA `(.L_x_44) ;  /* 0x0000006c00e48947 */ /* 0x002fea0003800000 */
.L_x_139:
        /* <DEDUP_REMOVED lines=9> */
.L_x_141:
[----:B------:R-:W-:-:S04]  /*29e0*/  UIADD3 UR4, UPT, UPT, UR4, 0x1, URZ ;  /* 0x0000000104047890 */ /* 0x000fc8000fffe0ff */
[----:B------:R-:W-:-:S04]  /*29f0*/  UISETP.NE.AND UP0, UPT, UR4, 0x4, UPT ;  /* 0x000000040400788c */ /* 0x000fc8000bf05270 */
[----:B------:R-:W-:Y:S02]  /*2a00*/  USEL UR5, URZ, 0x1, UP0 ;  /* 0x00000001ff057887 */ /* 0x000fe40008000000 */
[----:B------:R-:W-:-:S04]  /*2a10*/  USEL UR4, UR4, URZ, UP0 ;  /* 0x000000ff04047287 */ /* 0x000fc80008000000 */
[----:B------:R-:W-:Y:S01]  /*2a20*/  ULEA UR4, UR4, UR21, 0x3 ;  /* 0x0000001504047291 */ /* 0x000fe2000f8e18ff */
[----:B-1----:R-:W-:-:S04]  /*2a30*/  LOP3.LUT R3, R2, UR5, RZ, 0x3c, !PT ;  /* 0x0000000502037c12 */ /* 0x002fc8000f8e3cff */
[----:B------:R-:W-:Y:S01]  /*2a40*/  SHF.L.U32 R3, R3, 0x1f, RZ ;  /* 0x0000001f03037819 */ /* 0x000fe200000006ff */
[----:B------:R-:W-:-:S07]  /*2a50*/  IMAD.U32 R0, RZ, RZ, UR4 ;  /* 0x00000004ff007e24 */ /* 0x000fce000f8e00ff */
.L_x_46:
[----:B-1----:R1:W2:Y:S02]  /*2a60*/  SYNCS.PHASECHK.TRANS64.TRYWAIT P0, [R0+URZ], R3 ;  /* 0x00000003000075a7 */ /* 0x0022a400080011ff */
[----:B--2---:R-:W-:Y:S05]  /*2a70*/  @!P0 NANOSLEEP.SYNCS 0x989680 ;  /* 0x009896800000895d */ /* 0x004fea0003900000 */
[----:B------:R-:W2:Y:S02]  /*2a80*/  @!P0 SYNCS.PHASECHK.TRANS64 P0, [R0+URZ], R3 ;  /* 0x00000003000085a7 */ /* 0x000ea400080010ff */
[----:B--2---:R-:W-:Y:S05]  /*2a90*/  @P0 EXIT ;  /* 0x000000000000094d */ /* 0x004fea0003800000 */
[----:B------:R-:W-:Y:S05]  /*2aa0*/  BRA `(.L_x_46) ;  /* 0xfffffffc00ec7947 */ /* 0x000fea000383ffff */
.L_x_22:
[----:B------:R-:W2:Y:S02]  /*2ab0*/  S2UR UR4, SR_CgaCtaId ;  /* 0x00000000000479c3 */ /* 0x000ea40000008800 */
[----:B--2---:R-:W-:-:S04]  /*2ac0*/  UISETP.NE.AND UP0, UPT, UR4, URZ, UPT ;  /* 0x000000ff0400728c */ /* 0x004fc8000bf05270 */
[----:B------:R-:W-:-:S09]  /*2ad0*/  UISETP.NE.OR UP0, UPT, UR17, 0x1, UP0 ;  /* 0x000000011100788c */ /* 0x000fd20008705670 */
[----:B------:R-:W-:Y:S05]  /*2ae0*/  BRA.U UP0, `(.L_x_47) ;  /* 0x00000005004c7547 */ /* 0x000fea000b800000 */
[----:B------:R-:W2:Y:S01]  /*2af0*/  S2UR UR5, SR_CgaCtaId ;  /* 0x00000000000579c3 */ /* 0x000ea20000008800 */
[----:B------:R-:W-:Y:S01]  /*2b00*/  UMOV UR4, 0x400 ;  /* 0x0000040000047882 */ /* 0x000fe20000000000 */
[----:B------:R-:W-:Y:S01]  /*2b10*/  ISETP.GE.U32.AND P2, PT, R0, 0x4, PT ;  /* 0x000000040000780c */ /* 0x000fe20003f46070 */
[----:B------:R-:W-:Y:S01]  /*2b20*/  IMAD.MOV.U32 R12, RZ, RZ, 0x1 ;  /* 0x00000001ff0c7424 */ /* 0x000fe200078e00ff */
[----:B------:R-:W-:Y:S02]  /*2b30*/  CS2R R10, SRZ ;  /* 0x00000000000a7805 */ /* 0x000fe4000001ff00 */
[----:B------:R-:W-:Y:S01]  /*2b40*/  CS2R R8, SRZ ;  /* 0x0000000000087805 */ /* 0x000fe2000001ff00 */
[----:B--2---:R-:W-:-:S03]  /*2b50*/  ULEA UR6, UR5, UR4, 0x18 ;  /* 0x0000000405067291 */ /* 0x004fc6000f8ec0ff */
[----:B------:R-:W-:-:S09]  /*2b60*/  UMOV UR5, URZ ;  /* 0x000000ff00057c82 */ /* 0x000fd20008000000 */
.L_x_51:
[----:B------:R-:W-:Y:S02]  /*2b70*/  LEA R2, R8, UR6, 0x3 ;  /* 0x0000000608027c11 */ /* 0x000fe4000f8e18ff */
[----:B------:R-:W-:-:S03]  /*2b80*/  SHF.L.U32 R5, R9, 0x1f, RZ ;  /* 0x0000001f09057819 */ /* 0x000fc600000006ff */
[----:B------:R-:W-:Y:S01]  /*2b90*/  VIADD R4, R2, 0x100 ;  /* 0x0000010002047836 */ /* 0x000fe20000000000 */
[----:B------:R-:W2:Y:S02]  /*2ba0*/  SYNCS.PHASECHK.TRANS64.TRYWAIT P0, [R2+URZ+0xf0], R5 ;  /* 0x0000f005020075a7 */ /* 0x000ea400080011ff */
[----:B--2---:R-:W-:Y:S05]  /*2bb0*/  @!P0 BRA `(.L_x_48) ;  /* 0x0000006c00788947 */ /* 0x004fea0003800000 */
.L_x_142:
[----:B------:R-:W-:Y:S01]  /*2bc0*/  ULEA UR4, UR5, UR6, 0x3 ;  /* 0x0000000605047291 */ /* 0x000fe2000f8e18ff */
[----:B------:R-:W-:Y:S02]  /*2bd0*/  PRMT R4, RZ, 0x654, R4 ;  /* 0x00000654ff047816 */ /* 0x000fe40000000004 */
[----:B--2---:R-:W-:Y:S01]  /*2be0*/  SHF.L.U32 R5, R12, 0x1f, RZ ;  /* 0x0000001f0c057819 */ /* 0x004fe200000006ff */
[----:B------:R-:W-:Y:S01]  /*2bf0*/  UIADD3 UR7, UPT, UPT, UR4, 0x90, URZ ;  /* 0x0000009004077890 */ /* 0x000fe2000fffe0ff */
[----:B------:R2:W-:Y:S05]  /*2c00*/  SYNCS.ARRIVE.TRANS64.RED.A1T0 RZ, [R4+URZ], RZ ;  /* 0x000000ff04ff79a7 */ /* 0x0005ea00081004ff */
[----:B------:R-:W-:Y:S01]  /*2c10*/  IMAD.U32 R7, RZ, RZ, UR7 ;  /* 0x00000007ff077e24 */ /* 0x000fe2000f8e00ff */
[----:B------:R-:W3:Y:S04]  /*2c20*/  SYNCS.PHASECHK.TRANS64.TRYWAIT P0, [UR4+0xa0], R5 ;  /* 0x0000a005ff0075a7 */ /* 0x000ee80008001104 */
[----:B------:R-:W-:Y:S01]  /*2c30*/  PRMT R6, R0, 0x654, R7 ;  /* 0x0000065400067816 */ /* 0x000fe20000000007 */
[----:B--2---:R-:W-:Y:S01]  /*2c40*/  @!P2 IMAD.MOV.U32 R4, RZ, RZ, 0x10 ;  /* 0x00000010ff04a424 */ /* 0x004fe200078e00ff */
[----:B---3--:R-:W-:Y:S06]  /*2c50*/  @!P0 BRA `(.L_x_49) ;  /* 0x0000006c00648947 */ /* 0x008fec0003800000 */
.L_x_144:
[----:B------:R-:W-:Y:S01]  /*2c60*/  ULEA UR8, UR5, UR6, 0x4 ;  /* 0x0000000605087291 */ /* 0x000fe2000f8e20ff */
[----:B------:R-:W-:Y:S01]  /*2c70*/  SEL R3, R6, R3, !P2 ;  /* 0x0000000306037207 */ /* 0x000fe20005000000 */
[----:B------:R-:W-:Y:S01]  /*2c80*/  UIADD3 UR9, UPT, UPT, UR4, 0x90, URZ ;  /* 0x0000009004097890 */ /* 0x000fe2000fffe0ff */
[----:B--2---:R-:W-:Y:S01]  /*2c90*/  LEA R2, R11, UR6, 0x3 ;  /* 0x000000060b027c11 */ /* 0x004fe2000f8e18ff */
[----:B------:R-:W-:Y:S01]  /*2ca0*/  UIADD3 UR8, UPT, UPT, UR8, 0x120, URZ ;  /* 0x0000012008087890 */ /* 0x000fe2000fffe0ff */
[----:B------:R-:W-:Y:S01]  /*2cb0*/  SHF.L.U32 R5, R10, 0x1f, RZ ;  /* 0x0000001f0a057819 */ /* 0x000fe200000006ff */
[----:B------:R2:W-:Y:S01]  /*2cc0*/  @!P2 SYNCS.ARRIVE.TRANS64.RED RZ, [R3+URZ], R4 ;  /* 0x0000000403ffa9a7 */ /* 0x0005e200080004ff */
[----:B------:R-:W-:Y:S01]  /*2cd0*/  UIADD3 UR4, UPT, UPT, UR5, 0x1, URZ ;  /* 0x0000000105047890 */ /* 0x000fe2000fffe0ff */
[----:B------:R-:W-:-:S03]  /*2ce0*/  VIADD R8, R8, 0x1 ;  /* 0x0000000108087836 */ /* 0x000fc60000000000 */
[----:B------:R-:W-:Y:S02]  /*2cf0*/  UISETP.NE.AND UP0, UPT, UR4, 0x2, UPT ;  /* 0x000000020400788c */ /* 0x000fe4000bf05270 */
[----:B------:R-:W-:Y:S06]  /*2d00*/  UGETNEXTWORKID.BROADCAST [UR8], [UR9] ;  /* 0x00000000080073ca */ /* 0x000fec0008000100 */
[----:B------:R-:W-:Y:S01]  /*2d10*/  USEL UR7, URZ, 0x1, UP0 ;  /* 0x00000001ff077887 */ /* 0x000fe20008000000 */
[----:B------:R-:W-:Y:S01]  /*2d20*/  ISETP.NE.AND P0, PT, R8, 0x2, PT ;  /* 0x000000020800780c */ /* 0x000fe20003f05270 */
[----:B------:R-:W-:Y:S01]  /*2d30*/  USEL UR5, UR4, URZ, UP0 ;  /* 0x000000ff04057287 */ /* 0x000fe20008000000 */
[----:B------:R-:W3:Y:S03]  /*2d40*/  SYNCS.PHASECHK.TRANS64.TRYWAIT P1, [R2+URZ+0x90], R5 ;  /* 0x00009005020075a7 */ /* 0x000ee600080211ff */
[----:B------:R-:W-:Y:S01]  /*2d50*/  LOP3.LUT R12, R12, UR7, RZ, 0x3c, !PT ;  /* 0x000000070c0c7c12 */ /* 0x000fe2000f8e3cff */
[----:B--23--:R-:W-:Y:S07]  /*2d60*/  @!P1 BRA `(.L_x_50) ;  /* 0x0000006c00389947 */ /* 0x00cfee0003800000 */
.L_x_145:
[C---:B------:R-:W-:Y:S01]  /*2d70*/  LEA R4, R11.reuse, UR6, 0x4 ;  /* 0x000000060b047c11 */ /* 0x040fe2000f8e20ff */
[----:B--2---:R-:W-:Y:S01]  /*2d80*/  VIADD R2, R2, 0xa0 ;  /* 0x000000a002027836 */ /* 0x004fe20000000000 */
[----:B------:R-:W-:Y:S01]  /*2d90*/  SEL R8, R8, RZ, P0 ;  /* 0x000000ff08087207 */ /* 0x000fe20000000000 */
[----:B------:R-:W-:-:S03]  /*2da0*/  VIADD R11, R11, 0x1 ;  /* 0x000000010b0b7836 */ /* 0x000fc60000000000 */
[----:B------:R-:W2:Y:S01]  /*2db0*/  LDS.128 R4, [R4+0x120] ;  /* 0x0001200004047984 */ /* 0x000ea20000000c00 */
[----:B------:R-:W-:Y:S02]  /*2dc0*/  PRMT R2, RZ, 0x654, R2 ;  /* 0x00000654ff027816 */ /* 0x000fe40000000002 */
[C---:B------:R-:W-:Y:S01]  /*2dd0*/  ISETP.NE.AND P1, PT, R11.reuse, 0x2, PT ;  /* 0x000000020b00780c */ /* 0x040fe20003f25270 */
[----:B------:R-:W-:Y:S01]  /*2de0*/  @!PT LDS RZ, [RZ] ;  /* 0x00000000fffff984 */ /* 0x000fe20000000800 */
[----:B------:R-:W-:Y:S01]  /*2df0*/  @!PT LDS RZ, [RZ] ;  /* 0x00000000fffff984 */ /* 0x000fe20000000800 */
[----:B------:R-:W-:Y:S01]  /*2e00*/  @!PT LDS RZ, [RZ] ;  /* 0x00000000fffff984 */ /* 0x000fe20000000800 */
[----:B------:R-:W-:Y:S01]  /*2e10*/  @!PT LDS RZ, [RZ] ;  /* 0x00000000fffff984 */ /* 0x000fe20000000800 */
[----:B------:R3:W-:Y:S06]  /*2e20*/  MEMBAR.ALL.CTA ;  /* 0x0000000000007992 */ /* 0x0007ec0000008000 */
[----:B---3--:R-:W3:Y:S01]  /*2e30*/  FENCE.VIEW.ASYNC.S ;  /* 0x00000000000073c6 */ /* 0x008ee20000000000 */
[----:B------:R-:W-:Y:S01]  /*2e40*/  SEL R11, R11, RZ, P1 ;  /* 0x000000ff0b0b7207 */ /* 0x000fe20000800000 */
[----:B---3--:R3:W-:Y:S01]  /*2e50*/  SYNCS.ARRIVE.TRANS64.RED.A1T0 RZ, [R2+URZ], RZ ;  /* 0x000000ff02ff79a7 */ /* 0x0087e200081004ff */
[----:B--2---:R-:W-:-:S02]  /*2e60*/  LOP3.LUT P3, RZ, R6, 0x1, RZ, 0xc0, !PT ;  /* 0x0000000106ff7812 */ /* 0x004fc4000786c0ff */
[----:B------:R-:W-:-:S04]  /*2e70*/  SEL R5, RZ, 0x1, P1 ;  /* 0x00000001ff057807 */ /* 0x000fc80000800000 */
[----:B------:R-:W-:Y:S02]  /*2e80*/  LOP3.LUT R10, R10, R5, RZ, 0x3c, !PT ;  /* 0x000000050a0a7212 */ /* 0x000fe400078e3cff */
[----:B---3--:R-:W-:-:S04]  /*2e90*/  SEL R2, RZ, 0x1, P0 ;  /* 0x00000001ff027807 */ /* 0x008fc80000000000 */
[----:B------:R-:W-:Y:S01]  /*2ea0*/  LOP3.LUT R9, R9, R2, RZ, 0x3c, !PT ;  /* 0x0000000209097212 */ /* 0x000fe200078e3cff */
[----:B------:R-:W-:Y:S06]  /*2eb0*/  @P3 BRA `(.L_x_51) ;  /* 0xfffffffc002c3947 */ /* 0x000fec000383ffff */
[----:B------:R-:W-:Y:S01]  /*2ec0*/  ULEA UR4, UR5, UR6, 0x3 ;  /* 0x0000000605047291 */ /* 0x000fe2000f8e18ff */
[----:B------:R-:W-:-:S08]  /*2ed0*/  SHF.L.U32 R3, R12, 0x1f, RZ ;  /* 0x0000001f0c037819 */ /* 0x000fd000000006ff */
[----:B------:R-:W2:Y:S02]  /*2ee0*/  SYNCS.PHASECHK.TRANS64 P0, [UR4+0xa0], R3 ;  /* 0x0000a003ff0075a7 */ /* 0x000ea40008001004 */
[----:B--2---:R-:W-:Y:S05]  /*2ef0*/  @P0 BRA `(.L_x_52) ;  /* 0x0000000000080947 */ /* 0x004fea0003800000 */
[----:B------:R-:W2:Y:S02]  /*2f00*/  SYNCS.PHASECHK.TRANS64.TRYWAIT P0, [UR4+0xa0], R3 ;  /* 0x0000a003ff0075a7 */ /* 0x000ea40008001104 */
[----:B--2---:R-:W-:Y:S05]  /*2f10*/  @!P0 BRA `(.L_x_53) ;  /* 0x0000006800e08947 */ /* 0x004fea0003800000 */
.L_x_52:
[----:B------:R-:W-:-:S04]  /*2f20*/  UIADD3 UR7, UPT, UPT, UR5, 0x1, URZ ;  /* 0x0000000105077890 */ /* 0x000fc8000fffe0ff */
[----:B------:R-:W-:-:S04]  /*2f30*/  UISETP.NE.AND UP0, UPT, UR7, 0x2, UPT ;  /* 0x000000020700788c */ /* 0x000fc8000bf05270 */
[----:B------:R-:W-:Y:S02]  /*2f40*/  USEL UR8, URZ, 0x1, UP0 ;  /* 0x00000001ff087887 */ /* 0x000fe40008000000 */
[----:B------:R-:W-:-:S04]  /*2f50*/  USEL UR7, UR7, URZ, UP0 ;  /* 0x000000ff07077287 */ /* 0x000fc80008000000 */
[----:B------:R-:W-:Y:S01]  /*2f60*/  ULEA UR7, UR7, UR6, 0x3 ;  /* 0x0000000607077291 */ /* 0x000fe2000f8e18ff */
[----:B--2---:R-:W-:-:S04]  /*2f70*/  LOP3.LUT R3, R12, UR8, RZ, 0x3c, !PT ;  /* 0x000000080c037c12 */ /* 0x004fc8000f8e3cff */
[----:B------:R-:W-:-:S04]  /*2f80*/  SHF.L.U32 R0, R3, 0x1f, RZ ;  /* 0x0000001f03007819 */ /* 0x000fc800000006ff */
[----:B------:R-:W2:Y:S02]  /*2f90*/  SYNCS.PHASECHK.TRANS64 P0, [UR7+0xa0], R0 ;  /* 0x0000a000ff0075a7 */ /* 0x000ea40008001007 */
[----:B-12---:R-:W-:Y:S05]  /*2fa0*/  @P0 EXIT ;  /* 0x000000000000094d */ /* 0x006fea0003800000 */
[----:B------:R-:W-:Y:S02]  /*2fb0*/  SHF.L.U32 R3, R3, 0x1f, RZ ;  /* 0x0000001f03037819 */ /* 0x000fe400000006ff */
[----:B------:R-:W-:-:S07]  /*2fc0*/  MOV R0, UR7 ;  /* 0x0000000700007c02 */ /* 0x000fce0008000f00 */
.L_x_54:
[----:B-1----:R1:W2:Y:S02]  /*2fd0*/  SYNCS.PHASECHK.TRANS64.TRYWAIT P0, [R0+URZ+0xa0], R3 ;  /* 0x0000a003000075a7 */ /* 0x0022a400080011ff */
[----:B--2---:R-:W-:Y:S05]  /*2fe0*/  @!P0 NANOSLEEP.SYNCS 0x989680 ;  /* 0x009896800000895d */ /* 0x004fea0003900000 */
[----:B------:R-:W2:Y:S02]  /*2ff0*/  @!P0 SYNCS.PHASECHK.TRANS64 P0, [R0+URZ+0xa0], R3 ;  /* 0x0000a003000085a7 */ /* 0x000ea400080010ff */
[----:B--2---:R-:W-:Y:S05]  /*3000*/  @P0 EXIT ;  /* 0x000000000000094d */ /* 0x004fea0003800000 */
[----:B------:R-:W-:Y:S05]  /*3010*/  BRA `(.L_x_54) ;  /* 0xfffffffc00ec7947 */ /* 0x000fea000383ffff */
.L_x_47:
[----:B------:R-:W-:Y:S05]  /*3020*/  BRA.U UP4, `(.L_x_55) ;  /* 0x0000000d04847547 */ /* 0x000fea000b800000 */
[----:B------:R-:W2:Y:S01]  /*3030*/  S2UR UR7, SR_CgaCtaId ;  /* 0x00000000000779c3 */ /* 0x000ea20000008800 */
[----:B------:R-:W-:Y:S01]  /*3040*/  UMOV UR4, 0x40 ;  /* 0x0000004000047882 */ /* 0x000fe20000000000 */
[----:B------:R-:W-:Y:S01]  /*3050*/  NOP ;  /* 0x0000000000007918 */ /* 0x000fe20000000000 */
[----:B------:R-:W-:Y:S01]  /*3060*/  UMOV UR6, 0x400 ;  /* 0x0000040000067882 */ /* 0x000fe20000000000 */
[----:B--2---:R-:W-:Y:S02]  /*3070*/  ULEA UR5, UR7, UR4, 0x18 ;  /* 0x0000000407057291 */ /* 0x004fe4000f8ec0ff */
[----:B------:R-:W-:-:S07]  /*3080*/  ULEA UR6, UR7, UR6, 0x18 ;  /* 0x0000000607067291 */ /* 0x000fce000f8ec0ff */
[----:B------:R-:W2:Y:S02]  /*3090*/  LDS.U8 R0, [UR5+0x1c] ;  /* 0x00001c05ff007984 */ /* 0x000ea40008000000 */
[----:B--2---:R-:W-:-:S13]  /*30a0*/  ISETP.NE.AND P0, PT, R0, RZ, PT ;  /* 0x000000ff0000720c */ /* 0x004fda0003f05270 */
[----:B------:R-:W-:Y:S05]  /*30b0*/  @P0 BRA `(.L_x_56) ;  /* 0x0000000000580947 */ /* 0x000fea0003800000 */
[----:B------:R-:W-:-:S13]  /*30c0*/  ELECT P0, URZ, PT ;  /* 0x0000000000ff782f */ /* 0x000fda0003800000 */
[----:B------:R-:W-:Y:S05]  /*30d0*/  @!P0 BRA `(.L_x_57) ;  /* 0x0000000000608947 */ /* 0x000fea0003800000 */
[----:B------:R-:W-:Y:S01]  /*30e0*/  UMOV UR4, 0x10 ;  /* 0x0000001000047882 */ /* 0x000fe20000000000 */
[----:B------:R-:W-:Y:S01]  /*30f0*/  HFMA2 R0, -RZ, RZ, 0, 5.9604644775390625e-08 ;  /* 0x00000001ff007431 */ /* 0x000fe200000001ff */
[----:B------:R-:W-:-:S03]  /*3100*/  MOV R3, 0xffff ;  /* 0x0000ffff00037802 */ /* 0x000fc60000000f00 */
[----:B------:R-:W-:Y:S04]  /*3110*/  DEPBAR.LE SB2, 0x36 ;  /* 0x0000ad800000791a */ /* 0x000fe80000000000 */
[----:B------:R-:W2:Y:S02]  /*3120*/  UTCATOMSWS.FIND_AND_SET.ALIGN UP0, UR4, UR4 ;  /* 0x00000004000475e3 */ /* 0x000ea40008000800 */
[----:B--2---:R-:W-:Y:S01]  /*3130*/  MOV R4, UR4 ;  /* 0x0000000400047c02 */ /* 0x004fe20008000f00 */
[----:B------:R-:W-:Y:S06]  /*3140*/  BRA.U UP0, `(.L_x_58) ;  /* 0x0000000100187547 */ /* 0x000fec000b800000 */
.L_x_59:
[----:B------:R-:W-:Y:S05]  /*3150*/  NANOSLEEP 0x64 ;  /* 0x000000640000795d */ /* 0x000fea0003800000 */
[----:B------:R-:W-:-:S05]  /*3160*/  UMOV UR4, 0x10 ;  /* 0x0000001000047882 */ /* 0x000fca0000000000 */
[----:B------:R-:W-:Y:S04]  /*3170*/  DEPBAR.LE SB2, 0x36 ;  /* 0x0000ad800000791a */ /* 0x000fe80000000000 */
[----:B------:R-:W2:Y:S02]  /*3180*/  UTCATOMSWS.FIND_AND_SET.ALIGN UP0, UR4, UR4 ;  /* 0x00000004000475e3 */ /* 0x000ea40008000800 */
[----:B--2---:R-:W-:Y:S01]  /*3190*/  MOV R4, UR4 ;  /* 0x0000000400047c02 */ /* 0x004fe20008000f00 */
[----:B------:R-:W-:Y:S05]  /*31a0*/  BRA.U !UP0, `(.L_x_59) ;  /* 0xfffffffd08e87547 */ /* 0x000fea000b83ffff */
.L_x_58:
[-C--:B------:R-:W-:Y:S02]  /*31b0*/  SHF.L.U32 R3, R3, R4.reuse, RZ ;  /* 0x0000000403037219 */ /* 0x080fe400000006ff */
[----:B------:R-:W-:Y:S01]  /*31c0*/  SHF.L.U32 R0, R0, R4, RZ ;  /* 0x0000000400007219 */ /* 0x000fe200000006ff */
[----:B------:R-:W-:Y:S02]  /*31d0*/  IMAD.SHL.U32 R4, R4, 0x20, RZ ;  /* 0x0000002004047824 */ /* 0x000fe400078e00ff */
[----:B------:R2:W-:Y:S04]  /*31e0*/  ATOMS.OR RZ, [UR5+0x14], R3 ;  /* 0x00001403ffff798c */ /* 0x0005e8000b000005 */
[----:B------:R2:W-:Y:S04]  /*31f0*/  ATOMS.OR RZ, [UR5+0x18], R0 ;  /* 0x00001800ffff798c */ /* 0x0005e8000b000005 */
[----:B------:R2:W-:Y:S01]  /*3200*/  STS [UR6+0x140], R4 ;  /* 0x00014004ff007988 */ /* 0x0005e20008000806 */
[----:B------:R-:W-:Y:S05]  /*3210*/  BRA `(.L_x_57) ;  /* 0x0000000000107947 */ /* 0x000fea0003800000 */
.L_x_56:
[----:B------:R-:W-:Y:S02]  /*3220*/  MOV R0, 0xffffffff ;  /* 0xffffffff00007802 */ /* 0x000fe40000000f00 */
[----:B------:R-:W-:-:S03]  /*3230*/  MOV R4, 0x3260 ;  /* 0x0000326000047802 */ /* 0x000fc60000000f00 */
[----:B------:R2:W-:Y:S04]  /*3240*/  STS [UR6+0x140], R0 ;  /* 0x00014000ff007988 */ /* 0x0005e80008000806 */
[----:B-12--5:R-:W-:Y:S05]  /*3250*/  CALL.REL.NOINC `($__internal_1_$__cuda_sm10x_tcgen05_guardrail_trap_phase_invalid_during_alloc) ;  /* 0x0000007000247944 */ /* 0x026fea0003c00000 */
.L_x_57:
[----:B------:R-:W-:Y:S05]  /*3260*/  WARPSYNC.ALL ;  /* 0x0000000000007948 */ /* 0x000fea0003800000 */
[----:B------:R-:W3:Y:S01]  /*3270*/  S2UR UR4, SR_CgaCtaId ;  /* 0x00000000000479c3 */ /* 0x000ee20000008800 */
[----:B------:R-:W-:Y:S01]  /*3280*/  UMOV UR13, 0x400 ;  /* 0x00000400000d7882 */ /* 0x000fe20000000000 */
[----:B------:R-:W-:-:S06]  /*3290*/  NOP ;  /* 0x0000000000007918 */ /* 0x000fcc0000000000 */
[----:B------:R-:W-:Y:S06]  /*32a0*/  BAR.ARV 0x6, 0xa0 ;  /* 0x0182800000007b1d */ /* 0x000fec0000002000 */
[----:B------:R-:W4:Y:S01]  /*32b0*/  LDCU UR5, c[0x0][0x38c] ;  /* 0x00007180ff0577ac */ /* 0x000f220008000800 */
[----:B------:R-:W-:Y:S01]  /*32c0*/  LOP3.LUT R2, R2, 0xffff, RZ, 0xc0, !PT ;  /* 0x0000ffff02027812 */ /* 0x000fe200078ec0ff */
[----:B------:R-:W-:Y:S01]  /*32d0*/  IMAD.MOV.U32 R11, RZ, RZ, 0x1 ;  /* 0x00000001ff0b7424 */ /* 0x000fe200078e00ff */
[----:B------:R-:W-:Y:S01]  /*32e0*/  CS2R R8, SRZ ;  /* 0x0000000000087805 */ /* 0x000fe2000001ff00 */
[----:B------:R-:W1:Y:S01]  /*32f0*/  LDCU UR8, c[0x0][0x38c] ;  /* 0x00007180ff0877ac */ /* 0x000e620008000800 */
[----:B------:R-:W-:Y:S01]  /*3300*/  R2UR UR15, R2 ;  /* 0x00000000020f72ca */ /* 0x000fe200000e0000 */
[----:B------:R-:W-:Y:S01]  /*3310*/  IMAD.MOV.U32 R10, RZ, RZ, RZ ;  /* 0x000000ffff0a7224 */ /* 0x000fe200078e00ff */
[----:B------:R-:W-:Y:S01]  /*3320*/  UMOV UR18, URZ ;  /* 0x000000ff00127c82 */ /* 0x000fe20008000000 */
[----:B------:R-:W-:Y:S01]  /*3330*/  UMOV UR10, URZ ;  /* 0x000000ff000a7c82 */ /* 0x000fe20008000000 */
[----:B---3--:R-:W-:Y:S01]  /*3340*/  ULEA UR13, UR4, UR13, 0x18 ;  /* 0x0000000d040d7291 */ /* 0x008fe2000f8ec0ff */
[----:B------:R-:W-:Y:S01]  /*3350*/  UMOV UR20, 0x0 ;  /* 0x0000000000147882 */ /* 0x000fe20000000000 */
[----:B------:R-:W-:-:S02]  /*3360*/  UMOV UR21, 0x4400010 ;  /* 0x0440001000157882 */ /* 0x000fc40000000000 */
[----:B------:R-:W-:Y:S02]  /*3370*/  UIADD3 UR6, UPT, UPT, UR13, 0x6400, URZ ;  /* 0x000064000d067890 */ /* 0x000fe4000fffe0ff */
[----:B------:R-:W-:Y:S02]  /*3380*/  UIADD3 UR7, UPT, UPT, UR13, 0x8400, URZ ;  /* 0x000084000d077890 */ /* 0x000fe4000fffe0ff */
[----:B----4-:R-:W-:Y:S01]  /*3390*/  UIADD3 UR5, UPT, UPT, UR5, 0x1f, URZ ;  /* 0x0000001f05057890 */ /* 0x010fe2000fffe0ff */
[----:B--2---:R-:W2:Y:S01]  /*33a0*/  LDS R0, [UR13+0x140] ;  /* 0x0001400dff007984 */ /* 0x004ea20008000800 */
[----:B------:R-:W-:Y:S02]  /*33b0*/  USHF.R.U32.HI UR6, URZ, 0x4, UR6 ;  /* 0x00000004ff067899 */ /* 0x000fe40008011606 */
[----:B------:R-:W-:Y:S02]  /*33c0*/  USHF.R.S32.HI UR4, URZ, 0x1f, UR5 ;  /* 0x0000001fff047899 */ /* 0x000fe40008011405 */
[----:B------:R-:W-:-:S02]  /*33d0*/  ULOP3.LUT UR6, UR6, 0x3fff, URZ, 0xc0, !UPT ;  /* 0x00003fff06067892 */ /* 0x000fc4000f8ec0ff */
[----:B------:R-:W-:Y:S02]  /*33e0*/  ULEA.HI UR4, UR4, UR5, URZ, 0x5 ;  /* 0x0000000504047291 */ /* 0x000fe4000f8f28ff */
[----:B------:R-:W-:Y:S02]  /*33f0*/  USHF.R.U32.HI UR5, URZ, 0x4, UR7 ;  /* 0x00000004ff057899 */ /* 0x000fe40008011607 */
[----:B------:R-:W-:Y:S02]  /*3400*/  USHF.R.S32.HI UR22, URZ, 0x5, UR4 ;  /* 0x00000005ff167899 */ /* 0x000fe40008011404 */
[----:B------:R-:W-:Y:S02]  /*3410*/  ULOP3.LUT UR5, UR5, 0x3fff, URZ, 0xc0, !UPT ;  /* 0x00003fff05057892 */ /* 0x000fe4000f8ec0ff */
[----:B------:R-:W-:Y:S02]  /*3420*/  UISETP.LT.AND UP0, UPT, UR22, 0x1, UPT ;  /* 0x000000011600788c */ /* 0x000fe4000bf01270 */
[----:B------:R-:W-:-:S02]  /*3430*/  ULOP3.LUT UR16, UR6, 0x10000, URZ, 0xfc, !UPT ;  /* 0x0001000006107892 */ /* 0x000fc4000f8efcff */
[----:B------:R-:W-:Y:S02]  /*3440*/  USEL UR23, UR22, 0x1, !UP0 ;  /* 0x0000000116177887 */ /* 0x000fe4000c000000 */
[----:B------:R-:W-:Y:S02]  /*3450*/  ULOP3.LUT UR17, UR5, 0x10000, URZ, 0xfc, !UPT ;  /* 0x0001000005117892 */ /* 0x000fe4000f8efcff */
[----:B------:R-:W-:Y:S02]  /*3460*/  UIADD3 UR23, UPT, UPT, -UR23, URZ, URZ ;  /* 0x000000ff17177290 */ /* 0x000fe4000fffe1ff */
[----:B-1----:R-:W-:Y:S01]  /*3470*/  UISETP.GE.AND UP4, UPT, UR8, 0x1, UPT ;  /* 0x000000010800788c */ /* 0x002fe2000bf86270 */
[----:B--2---:R-:W-:-:S15]  /*3480*/  R2UR UR24, R0 ;  /* 0x00000000001872ca */ /* 0x004fde00000e0000 */
.L_x_66:
[----:B------:R-:W-:Y:S02]  /*3490*/  LEA R0, R10, UR13, 0x3 ;  /* 0x0000000d0a007c11 */ /* 0x000fe4000f8e18ff */
[----:B------:R-:W-:Y:S02]  /*34a0*/  SHF.L.U32 R5, R9, 0x1f, RZ ;  /* 0x0000001f09057819 */ /* 0x000fe400000006ff */
[----:B------:R-:W-:Y:S01]  /*34b0*/  PLOP3.LUT P0, PT, PT, PT, UP4, 0x80, 0x8 ;  /* 0x000000000008781c */ /* 0x000fe20003f0f048 */
[----:B------:R-:W-:Y:S01]  /*34c0*/  VIADD R3, R0, 0xa0 ;  /* 0x000000a000037836 */ /* 0x000fe20000000000 */
[----:B-1----:R-:W1:Y:S02]  /*34d0*/  SYNCS.PHASECHK.TRANS64.TRYWAIT P1, [R0+URZ+0x90], R5 ;  /* 0x00009005000075a7 */ /* 0x002e6400080211ff */
[----:B-1-3--:R-:W-:Y:S09]  /*34e0*/  @!P1 BRA `(.L_x_60) ;  /* 0x0000006400849947 */ /* 0x00aff20003800000 */
.L_x_147:
[----:B------:R-:W-:Y:S01]  /*34f0*/  LEA R4, R10, UR13, 0x4 ;  /* 0x0000000d0a047c11 */ /* 0x000fe2000f8e20ff */
[----:B------:R-:W-:Y:S01]  /*3500*/  @UP4 ULEA UR4, UR10, UR13, 0x3 ;  /* 0x0000000d0a044291 */ /* 0x000fe2000f8e18ff */
[----:B------:R-:W-:Y:S01]  /*3510*/  PLOP3.LUT P2, PT, PT, PT, PT, 0x80, 0x8 ;  /* 0x000000000008781c */ /* 0x000fe20003f4f070 */
[----:B------:R-:W-:Y:S01]  /*3520*/  ULEA UR19, UR18, UR13, 0x3 ;  /* 0x0000000d12137291 */ /* 0x000fe2000f8e18ff */
[----:B------:R-:W-:Y:S02]  /*3530*/  PRMT R3, RZ, 0x654, R3 ;  /* 0x00000654ff037816 */ /* 0x000fe40000000003 */
[----:B-1----:R-:W1:Y:S01]  /*3540*/  LDS.128 R4, [R4+0x120] ;  /* 0x0001200004047984 */ /* 0x002e620000000c00 */
[----:B------:R-:W-:Y:S02]  /*3550*/  @P0 SHF.L.U32 R2, R8, 0x1f, RZ ;  /* 0x0000001f08020819 */ /* 0x000fe400000006ff */
[----:B------:R-:W-:Y:S01]  /*3560*/  SHF.L.U32 R0, R11, 0x1f, RZ ;  /* 0x0000001f0b007819 */ /* 0x000fe200000006ff */
[----:B------:R-:W-:Y:S01]  /*3570*/  @!PT LDS RZ, [RZ] ;  /* 0x00000000fffff984 */ /* 0x000fe20000000800 */
[----:B------:R-:W-:Y:S01]  /*3580*/  @!PT LDS RZ, [RZ] ;  /* 0x00000000fffff984 */ /* 0x000fe20000000800 */
[----:B------:R-:W-:Y:S01]  /*3590*/  @!PT LDS RZ, [RZ] ;  /* 0x00000000fffff984 */ /* 0x000fe20000000800 */
[----:B------:R-:W-:Y:S01]  /*35a0*/  @!PT LDS RZ, [RZ] ;  /* 0x00000000fffff984 */ /* 0x000fe20000000800 */
[----:B------:R2:W-:Y:S06]  /*35b0*/  MEMBAR.ALL.CTA ;  /* 0x0000000000007992 */ /* 0x0005ec0000008000 */
[----:B--2---:R-:W2:Y:S02]  /*35c0*/  FENCE.VIEW.ASYNC.S ;  /* 0x00000000000073c6 */ /* 0x004ea40000000000 */
[----:B--2---:R2:W-:Y:S01]  /*35d0*/  SYNCS.ARRIVE.TRANS64.RED.A1T0 RZ, [R3+URZ], RZ ;  /* 0x000000ff03ff79a7 */ /* 0x0045e200081004ff */
[----:B------:R2:W3:Y:S01]  /*35e0*/  @P0 SYNCS.PHASECHK.TRANS64.TRYWAIT P2, [UR4], R2 ;  /* 0x00000002ff0005a7 */ /* 0x0004e20008041104 */
[----:B-1----:R-:W-:Y:S01]  /*35f0*/  LOP3.LUT P1, RZ, R6, 0x1, RZ, 0xc0, !PT ;  /* 0x0000000106ff7812 */ /* 0x002fe2000782c0ff */
[----:B------:R-:W1:Y:S02]  /*3600*/  SYNCS.PHASECHK.TRANS64.TRYWAIT P0, [UR19+0xd0], R0 ;  /* 0x0000d000ff0075a7 */ /* 0x000e640008001113 */
[----:B-123--:R-:W-:Y:S10]  /*3610*/  @!P0 BRA `(.L_x_61) ;  /* 0x00000064004c8947 */ /* 0x00eff40003800000 */
.L_x_149:
[----:B------:R-:W-:Y:S01]  /*3620*/  IADD3 R10, PT, PT, R10, 0x1, RZ ;  /* 0x000000010a0a7810 */ /* 0x000fe20007ffe0ff */
[----:B------:R-:W-:Y:S06]  /*3630*/  BRA.U !UP4, `(.L_x_62) ;  /* 0x000000010ca07547 */ /* 0x000fec000b800000 */
[----:B------:R-:W-:Y:S02]  /*3640*/  ULEA.HI UR4, UR18, UR18, URZ, 0x1 ;  /* 0x0000001212047291 */ /* 0x000fe4000f8f08ff */
[----:B------:R-:W-:Y:S02]  /*3650*/  UPLOP3.LUT UP2, UPT, UPT, UPT, UPT, 0x40, 0x4 ;  /* 0x000000000004789c */ /* 0x000fe40003f4e870 */
[----:B------:R-:W-:Y:S02]  /*3660*/  USHF.L.U32 UR5, UR4, 0x7, URZ ;  /* 0x0000000704057899 */ /* 0x000fe400080006ff */
[----:B------:R-:W-:Y:S02]  /*3670*/  ULOP3.LUT UR14, UR4, 0xffe, URZ, 0xc0, !UPT ;  /* 0x00000ffe040e7892 */ /* 0x000fe4000f8ec0ff */
[----:B------:R-:W-:Y:S02]  /*3680*/  ULOP3.LUT UR4, UR5, 0xffffff00, URZ, 0xc0, !UPT ;  /* 0xffffff0005047892 */ /* 0x000fe4000f8ec0ff */
[----:B------:R-:W-:-:S02]  /*3690*/  UIADD3 UR14, UPT, UPT, -UR14, UR18, URZ ;  /* 0x000000120e0e7290 */ /* 0x000fc4000fffe1ff */
[----:B------:R-:W-:Y:S01]  /*36a0*/  UIADD3 UR4, UPT, UPT, UR24, UR4, URZ ;  /* 0x0000000418047290 */ /* 0x000fe2000fffe0ff */
[----:B------:R-:W-:Y:S01]  /*36b0*/  UMOV UR12, UR23 ;  /* 0x00000017000c7c82 */ /* 0x000fe20008000000 */
[----:B------:R-:W-:Y:S02]  /*36c0*/  UMOV UR11, UR22 ;  /* 0x00000016000b7c82 */ /* 0x000fe40008000000 */
[----:B------:R-:W-:Y:S01]  /*36d0*/  ULEA UR14, UR14, UR4, 0x14 ;  /* 0x000000040e0e7291 */ /* 0x000fe2000f8ea0ff */
[----:B------:R-:W-:-:S11]  /*36e0*/  UMOV UR5, UR10 ;  /* 0x0000000a00057c82 */ /* 0x000fd60008000000 */
.L_x_65:
[----:B------:R-:W-:Y:S02]  /*36f0*/  UIADD3 UR12, UPT, UPT, UR12, 0x1, URZ ;  /* 0x000000010c0c7890 */ /* 0x000fe4000fffe0ff */
[----:B--2---:R-:W-:Y:S02]  /*3700*/  ULEA UR6, UR5, UR13, 0x3 ;  /* 0x0000000d05067291 */ /* 0x004fe4000f8e18ff */
[----:B------:R-:W-:Y:S01]  /*3710*/  UISETP.NE.AND UP3, UPT, UR12, URZ, UPT ;  /* 0x000000ff0c00728c */ /* 0x000fe2000bf65270 */
[----:B---3--:R-:W-:Y:S10]  /*3720*/  @P2 BRA `(.L_x_63) ;  /* 0x00000000000c2947 */ /* 0x008ff40003800000 */
[----:B-1----:R-:W-:Y:S04]  /*3730*/  SHF.L.U32 R3, R8, 0x1f, RZ ;  /* 0x0000001f08037819 */ /* 0x002fe800000006ff */
[----:B------:R-:W1:Y:S02]  /*3740*/  SYNCS.PHASECHK.TRANS64.TRYWAIT P0, [UR6], R3 ;  /* 0x00000003ff0075a7 */ /* 0x000e640008001106 */
[----:B-1----:R-:W-:Y:S05]  /*3750*/  @!P0 BRA `(.L_x_64) ;  /* 0x0000006400148947 */ /* 0x002fea0003800000 */
.L_x_63:
[----:B------:R-:W-:Y:S01]  /*3760*/  UISETP.NE.AND UP0, UPT, UR11, 0x1, UPT ;  /* 0x000000010b00788c */ /* 0x000fe2000bf05270 */
[----:B------:R-:W-:Y:S01]  /*3770*/  PLOP3.LUT P2, PT, PT, PT, PT, 0x80, 0x8 ;  /* 0x000000000008781c */ /* 0x000fe20003f4f070 */
[----:B------:R-:W-:Y:S02]  /*3780*/  UIADD3 UR4, UPT, UPT, UR5, 0x1, URZ ;  /* 0x0000000105047890 */ /* 0x000fe4000fffe0ff */
[----:B------:R-:W-:Y:S02]  /*3790*/  ULEA UR8, UR5, UR17, 0x9 ;  /* 0x0000001105087291 */ /* 0x000fe4000f8e48ff */
[----:B------:R-:W-:Y:S01]  /*37a0*/  UISETP.NE.AND UP1, UPT, UR4, 0x4, UPT ;  /* 0x000000040400788c */ /* 0x000fe2000bf25270 */
[----:B------:R-:W-:Y:S01]  /*37b0*/  PLOP3.LUT P0, PT, PT, PT, UP0, 0x80, 0x8 ;  /* 0x000000000008781c */ /* 0x000fe20003f0f008 */
[----:B------:R-:W-:Y:S02]  /*37c0*/  UIADD3 UR11, UPT, UPT, UR11, -0x1, URZ ;  /* 0xffffffff0b0b7890 */ /* 0x000fe4000fffe0ff */
[----:B------:R-:W-:Y:S02]  /*37d0*/  USEL UR7, URZ, 0x1, UP1 ;  /* 0x00000001ff077887 */ /* 0x000fe40008800000 */
[----:B------:R-:W-:Y:S01]  /*37e0*/  USEL UR10, UR4, URZ, UP1 ;  /* 0x000000ff040a7287 */ /* 0x000fe20008800000 */
[----:B------:R-:W-:Y:S03]  /*37f0*/  UMOV UR9, 0xc0004010 ;  /* 0xc000401000097882 */ /* 0x000fe60000000000 */
[----:B------:R-:W-:Y:S01]  /*3800*/  @UP0 ULEA UR4, UR10, UR13, 0x3 ;  /* 0x0000000d0a040291 */ /* 0x000fe2000f8e18ff */
[----:B------:R-:W-:Y:S01]  /*3810*/  LOP3.LUT R8, R8, UR7, RZ, 0x3c, !PT ;  /* 0x0000000708087c12 */ /* 0x000fe2000f8e3cff */
[----:B------:R-:W-:Y:S03]  /*3820*/  UMOV UR7, 0xc0004010 ;  /* 0xc000401000077882 */ /* 0x000fe60000000000 */
[----:B-1----:R-:W-:Y:S04]  /*3830*/  @P0 SHF.L.U32 R0, R8, 0x1f, RZ ;  /* 0x0000001f08000819 */ /* 0x002fe800000006ff */
[----:B------:R2:W3:Y:S01]  /*3840*/  @P0 SYNCS.PHASECHK.TRANS64.TRYWAIT P2, [UR4], R0 ;  /* 0x00000000ff0005a7 */ /* 0x0004e20008041104 */
[----:B------:R-:W-:Y:S02]  /*3850*/  UIADD3 UR4, UPT, UPT, UR6, 0x20, URZ ;  /* 0x0000002006047890 */ /* 0x000fe4000fffe0ff */
[----:B------:R-:W-:Y:S03]  /*3860*/  ULEA UR6, UR5, UR16, 0x7 ;  /* 0x0000001005067291 */ /* 0x000fe6000f8e38ff */
[----:B------:R-:W-:Y:S06]  /*3870*/  UMOV UR5, UR10 ;  /* 0x0000000a00057c82 */ /* 0x000fec0008000000 */
[----:B------:R2:W-:Y:S01]  /*3880*/  UTCQMMA gdesc[UR6], gdesc[UR8], tmem[UR14], tmem[UR20], idesc[UR21], UP2 ;  /* 0x00ff1408060075ea */ /* 0x0005e2000900030e */
[----:B------:R-:W-:Y:S01]  /*3890*/  UPLOP3.LUT UP2, UPT, UPT, UPT, UPT, 0x80, 0x8 ;  /* 0x000000000008789c */ /* 0x000fe20003f4f070 */
[----:B------:R2:W-:Y:S01]  /*38a0*/  UTCBAR.MULTICAST [UR4], URZ, UR15 ;  /* 0x000000ff040073e9 */ /* 0x0005e2000800080f */
[----:B------:R-:W-:Y:S09]  /*38b0*/  BRA.U UP3, `(.L_x_65) ;  /* 0xfffffffd038c7547 */ /* 0x000ff2000b83ffff */
.L_x_62:
[----:B--2---:R-:W-:Y:S01]  /*38c0*/  UIADD3 UR4, UPT, UPT, UR18, 0x1, URZ ;  /* 0x0000000112047890 */ /* 0x004fe2000fffe0ff */
[C---:B------:R-:W-:Y:S01]  /*38d0*/  ISETP.NE.AND P0, PT, R10.reuse, 0x2, PT ;  /* 0x000000020a00780c */ /* 0x040fe20003f05270 */
[----:B------:R-:W-:Y:S02]  /*38e0*/  UIADD3 UR5, UPT, UPT, UR19, 0xb0, URZ ;  /* 0x000000b013057890 */ /* 0x000fe4000fffe0ff */
[----:B------:R-:W-:Y:S01]  /*38f0*/  UISETP.NE.AND UP0, UPT, UR4, 0x4, UPT ;  /* 0x000000040400788c */ /* 0x000fe2000bf05270 */
[----:B-1----:R-:W-:Y:S02]  /*3900*/  SEL R0, RZ, 0x1, P0 ;  /* 0x00000001ff007807 */ /* 0x002fe40000000000 */
[----:B------:R-:W-:Y:S01]  /*3910*/  SEL R10, R10, RZ, P0 ;  /* 0x000000ff0a0a7207 */ /* 0x000fe20000000000 */
[----:B------:R-:W-:Y:S01]  /*3920*/  USEL UR6, URZ, 0x1, UP0 ;  /* 0x00000001ff067887 */ /* 0x000fe20008000000 */
[----:B------:R-:W-:Y:S01]  /*3930*/  LOP3.LUT R9, R9, R0, RZ, 0x3c, !PT ;  /* 0x0000000009097212 */ /* 0x000fe200078e3cff */
[----:B------:R-:W-:Y:S01]  /*3940*/  USEL UR18, UR4, URZ, UP0 ;  /* 0x000000ff04127287 */ /* 0x000fe20008000000 */
[----:B------:R1:W-:Y:S03]  /*3950*/  UTCBAR [UR5], URZ ;  /* 0x000000ff050073e9 */ /* 0x0003e600080000ff */
[----:B------:R-:W-:Y:S01]  /*3960*/  LOP3.LUT R11, R11, UR6, RZ, 0x3c, !PT ;  /* 0x000000060b0b7c12 */ /* 0x000fe2000f8e3cff */
[----:B------:R-:W-:Y:S07]  /*3970*/  @P1 BRA `(.L_x_66) ;  /* 0xfffffff800c41947 */ /* 0x000fee000383ffff */
[----:B------:R-:W2:Y:S01]  /*3980*/  S2UR UR8, SR_CgaCtaId ;  /* 0x00000000000879c3 */ /* 0x000ea20000008800 */
[----:B------:R-:W-:Y:S01]  /*3990*/  ELECT P0, URZ, PT ;  /* 0x0000000000ff782f */ /* 0x000fe20003800000 */
[----:B------:R-:W-:Y:S01]  /*39a0*/  IMAD.MOV.U32 R0, RZ, RZ, 0x1 ;  /* 0x00000001ff007424 */ /* 0x000fe200078e00ff */
[----:B------:R-:W-:Y:S01]  /*39b0*/  UIADD3 UR13, UPT, UPT, UR13, 0xd0, URZ ;  /* 0x000000d00d0d7890 */ /* 0x000fe2000fffe0ff */
[----:B------:R-:W-:Y:S01]  /*39c0*/  SHF.L.U32 R3, R11, 0x1f, RZ ;  /* 0x0000001f0b037819 */ /* 0x000fe200000006ff */
[----:B------:R-:W-:-:S03]  /*39d0*/  UMOV UR4, 0x40 ;  /* 0x0000004000047882 */ /* 0x000fc60000000000 */
[----:B------:R-:W-:Y:S01]  /*39e0*/  UVIRTCOUNT.DEALLOC.SMPOOL 0x80 ;  /* 0x000000800000784c */ /* 0x000fe20000000000 */
[----:B--2---:R-:W-:Y:S02]  /*39f0*/  ULEA UR8, UR8, UR4, 0x18 ;  /* 0x0000000408087291 */ /* 0x004fe4000f8ec0ff */
[----:B------:R-:W-:-:S07]  /*3a00*/  ULEA UR4, UR18, UR13, 0x3 ;  /* 0x0000000d12047291 */ /* 0x000fce000f8e18ff */
[----:B------:R2:W-:Y:S02]  /*3a10*/  @P0 STS.U8 [UR8+0x1c], R0 ;  /* 0x00001c00ff000988 */ /* 0x0005e40008000008 */
[----:B------:R-:W4:Y:S02]  /*3a20*/  SYNCS.PHASECHK.TRANS64.TRYWAIT P0, [UR4], R3 ;  /* 0x00000003ff0075a7 */ /* 0x000f240008001104 */
[----:B--2-4-:R-:W-:Y:S05]  /*3a30*/  @!P0 BRA `(.L_x_67) ;  /* 0x0000006000748947 */ /* 0x014fea0003800000 */
.L_x_152:
[----:B------:R-:W-:-:S04]  /*3a40*/  UIADD3 UR4, UPT, UPT, UR18, 0x1, URZ ;  /* 0x0000000112047890 */ /* 0x000fc8000fffe0ff */
[----:B------:R-:W-:-:S04]  /*3a50*/  UISETP.NE.AND UP0, UPT, UR4, 0x4, UPT ;  /* 0x000000040400788c */ /* 0x000fc8000bf05270 */
[----:B------:R-:W-:Y:S02]  /*3a60*/  USEL UR6, URZ, 0x1, UP0 ;  /* 0x00000001ff067887 */ /* 0x000fe40008000000 */
[----:B------:R-:W-:-:S04]  /*3a70*/  USEL UR4, UR4, URZ, UP0 ;  /* 0x000000ff04047287 */ /* 0x000fc80008000000 */
[----:B-1----:R-:W-:Y:S01]  /*3a80*/  ULEA UR5, UR4, UR13, 0x3 ;  /* 0x0000000d04057291 */ /* 0x002fe2000f8e18ff */
[----:B------:R-:W-:-:S04]  /*3a90*/  LOP3.LUT R2, R11, UR6, RZ, 0x3c, !PT ;  /* 0x000000060b027c12 */ /* 0x000fc8000f8e3cff */
[----:B--2---:R-:W-:-:S04]  /*3aa0*/  SHF.L.U32 R3, R2, 0x1f, RZ ;  /* 0x0000001f02037819 */ /* 0x004fc800000006ff */
[----:B------:R-:W1:Y:S02]  /*3ab0*/  SYNCS.PHASECHK.TRANS64.TRYWAIT P0, [UR5], R3 ;  /* 0x00000003ff0075a7 */ /* 0x000e640008001105 */
[----:B-1----:R-:W-:Y:S05]  /*3ac0*/  @!P0 BRA `(.L_x_68) ;  /* 0x0000006000688947 */ /* 0x002fea0003800000 */
.L_x_154:
        /* <DEDUP_REMOVED lines=9> */
.L_x_156:
[----:B------:R-:W-:-:S04]  /*3b60*/  UIADD3 UR4, UPT, UPT, UR4, 0x1, URZ ;  /* 0x0000000104047890 */ /* 0x000fc8000fffe0ff */
[----:B------:R-:W-:-:S04]  /*3b70*/  UISETP.NE.AND UP0, UPT, UR4, 0x4, UPT ;  /* 0x000000040400788c */ /* 0x000fc8000bf05270 */
[----:B------:R-:W-:Y:S02]  /*3b80*/  USEL UR5, URZ, 0x1, UP0 ;  /* 0x00000001ff057887 */ /* 0x000fe40008000000 */
[----:B------:R-:W-:-:S04]  /*3b90*/  USEL UR4, UR4, URZ, UP0 ;  /* 0x000000ff04047287 */ /* 0x000fc80008000000 */
[----:B------:R-:W-:Y:S01]  /*3ba0*/  ULEA UR4, UR4, UR13, 0x3 ;  /* 0x0000000d04047291 */ /* 0x000fe2000f8e18ff */
[----:B-1----:R-:W-:-:S04]  /*3bb0*/  LOP3.LUT R3, R2, UR5, RZ, 0x3c, !PT ;  /* 0x0000000502037c12 */ /* 0x002fc8000f8e3cff */
[----:B------:R-:W-:-:S04]  /*3bc0*/  SHF.L.U32 R3, R3, 0x1f, RZ ;  /* 0x0000001f03037819 */ /* 0x000fc800000006ff */
[----:B------:R-:W1:Y:S02]  /*3bd0*/  SYNCS.PHASECHK.TRANS64.TRYWAIT P0, [UR4], R3 ;  /* 0x00000003ff0075a7 */ /* 0x000e640008001104 */
[----:B-1----:R-:W-:Y:S05]  /*3be0*/  @!P0 BRA `(.L_x_70) ;  /* 0x0000006000508947 */ /* 0x002fea0003800000 */
.L_x_158:
[----:B------:R-:W-:Y:S01]  /*3bf0*/  NOP ;  /* 0x0000000000007918 */ /* 0x000fe20000000000 */
[----:B-1----:R-:W1:Y:S01]  /*3c00*/  LDS R0, [UR8+0x14] ;  /* 0x00001408ff007984 */ /* 0x002e620008000800 */
[----:B------:R-:W-:Y:S01]  /*3c10*/  ULOP3.LUT UR4, UR24, 0xffff, URZ, 0xc0, !UPT ;  /* 0x0000ffff18047892 */ /* 0x000fe2000f8ec0ff */
[----:B------:R-:W-:Y:S01]  /*3c20*/  UMOV UR5, 0xffff ;  /* 0x0000ffff00057882 */ /* 0x000fe20000000000 */
[----:B------:R-:W-:Y:S02]  /*3c30*/  UMOV UR6, 0x1 ;  /* 0x0000000100067882 */ /* 0x000fe40000000000 */
[----:B------:R-:W-:-:S04]  /*3c40*/  USHF.R.U32.HI UR4, URZ, 0x5, UR4 ;  /* 0x00000005ff047899 */ /* 0x000fc80008011604 */
[----:B------:R-:W-:Y:S02]  /*3c50*/  USHF.L.U32 UR5, UR5, UR4, URZ ;  /* 0x0000000405057299 */ /* 0x000fe400080006ff */
[----:B------:R-:W-:-:S04]  /*3c60*/  USHF.L.U32 UR4, UR6, UR4, URZ ;  /* 0x0000000406047299 */ /* 0x000fc800080006ff */
[----:B-1----:R-:W-:-:S04]  /*3c70*/  LOP3.LUT R0, R0, UR5, RZ, 0xc0, !PT ;  /* 0x0000000500007c12 */ /* 0x002fc8000f8ec0ff */
[----:B------:R-:W-:-:S13]  /*3c80*/  ISETP.NE.AND P0, PT, R0, UR5, PT ;  /* 0x0000000500007c0c */ /* 0x000fda000bf05270 */
[----:B------:R-:W-:Y:S05]  /*3c90*/  @P0 BRA `(.L_x_71) ;  /* 0x0000000000580947 */ /* 0x000fea0003800000 */
[----:B------:R-:W1:Y:S02]  /*3ca0*/  LDS R0, [UR8+0x18] ;  /* 0x00001808ff007984 */ /* 0x000e640008000800 */
[----:B-1----:R-:W-:-:S04]  /*3cb0*/  LOP3.LUT R0, R0, UR4, RZ, 0xc0, !PT ;  /* 0x0000000400007c12 */ /* 0x002fc8000f8ec0ff */
[----:B------:R-:W-:-:S13]  /*3cc0*/  ISETP.NE.AND P0, PT, R0, UR4, PT ;  /* 0x0000000400007c0c */ /* 0x000fda000bf05270 */
[----:B------:R-:W-:Y:S05]  /*3cd0*/  @P0 BRA `(.L_x_72) ;  /* 0x00000000003c0947 */ /* 0x000fea0003800000 */
[----:B------:R-:W1:Y:S01]  /*3ce0*/  S2R R2, SR_LANEID ;  /* 0x0000000000027919 */ /* 0x000e620000000000 */
[----:B------:R-:W-:Y:S01]  /*3cf0*/  ULOP3.LUT UR5, URZ, UR5, URZ, 0x33, !UPT ;  /* 0x00000005ff057292 */ /* 0x000fe2000f8e33ff */
[----:B------:R-:W-:Y:S01]  /*3d00*/  LOP3.LUT R4, RZ, UR4, RZ, 0x33, !PT ;  /* 0x00000004ff047c12 */ /* 0x000fe2000f8e33ff */
[----:B------:R-:W-:Y:S02]  /*3d10*/  VOTEU.ANY UR4, UPT, PT ;  /* 0x0000000000047886 */ /* 0x000fe400038e0100 */
[----:B------:R-:W-:Y:S01]  /*3d20*/  UFLO.U32 UR4, UR4 ;  /* 0x00000004000472bd */ /* 0x000fe200080e0000 */
[----:B------:R-:W2:Y:S01]  /*3d30*/  REDUX UR6, R4 ;  /* 0x00000000040673c4 */ /* 0x000ea20000000000 */
[----:B------:R-:W-:-:S06]  /*3d40*/  IMAD.U32 R0, RZ, RZ, UR5 ;  /* 0x00000005ff007e24 */ /* 0x000fcc000f8e00ff */
[----:B------:R4:W-:Y:S01]  /*3d50*/  UTCATOMSWS.AND URZ, UR5 ;  /* 0x0000000500ff79e3 */ /* 0x0009e20008000000 */
[----:B------:R-:W3:Y:S01]  /*3d60*/  REDUX UR7, R0 ;  /* 0x00000000000773c4 */ /* 0x000ee20000000000 */
[----:B-1----:R-:W-:Y:S01]  /*3d70*/  ISETP.EQ.U32.AND P0, PT, R2, UR4, PT ;  /* 0x0000000402007c0c */ /* 0x002fe2000bf02070 */
[----:B--2---:R-:W-:Y:S01]  /*3d80*/  IMAD.U32 R2, RZ, RZ, UR6 ;  /* 0x00000006ff027e24 */ /* 0x004fe2000f8e00ff */
[----:B---3--:R-:W-:-:S11]  /*3d90*/  MOV R3, UR7 ;  /* 0x0000000700037c02 */ /* 0x008fd60008000f00 */
[----:B------:R4:W-:Y:S04]  /*3da0*/  @P0 ATOMS.AND RZ, [UR8+0x14], R3 ;  /* 0x00001403ffff098c */ /* 0x0009e8000a800008 */
[----:B------:R4:W-:Y:S01]  /*3db0*/  @P0 ATOMS.AND RZ, [UR8+0x18], R2 ;  /* 0x00001802ffff098c */ /* 0x0009e2000a800008 */
[----:B------:R-:W-:Y:S05]  /*3dc0*/  BRA `(.L_x_73) ;  /* 0x0000000000147947 */ /* 0x000fea0003800000 */
.L_x_72:
[----:B------:R-:W-:Y:S02]  /*3dd0*/  MOV R2, 0x3df0 ;  /* 0x00003df000027802 */ /* 0x000fe40000000f00 */
[----:B---3-5:R-:W-:Y:S05]  /*3de0*/  CALL.REL.NOINC `($__internal_0_$__cuda_sm10x_tcgen05_guardrail_trap_col_being_dealloced_not_returned_by_alloc) ;  /* 0x0000006400347944 */ /* 0x028fea0003c00000 */
[----:B------:R-:W-:Y:S05]  /*3df0*/  BRA `(.L_x_73) ;  /* 0x0000000000087947 */ /* 0x000fea0003800000 */
.L_x_71:
[----:B------:R-:W-:Y:S02]  /*3e00*/  MOV R2, 0x3e20 ;  /* 0x00003e2000027802 */ /* 0x000fe40000000f00 */
[----:B---3-5:R-:W-:Y:S05]  /*3e10*/  CALL.REL.NOINC `($__internal_2_$__cuda_sm10x_tcgen05_guardrail_trap_unallocated_columns_being_dealloced) ;  /* 0x0000006400407944 */ /* 0x028fea0003c00000 */
.L_x_73:
[----:B------:R-:W-:Y:S01]  /*3e20*/  NOP ;  /* 0x0000000000007918 */ /* 0x000fe20000000000 */
[----:B----4-:R-:W-:Y:S05]  /*3e30*/  EXIT ;  /* 0x000000000000794d */ /* 0x010fea0003800000 */
.L_x_55:
[----:B------:R-:W-:-:S09]  /*3e40*/  UISETP.NE.OR UP0, UPT, UR17, 0x3, !UP3 ;  /* 0x000000031100788c */ /* 0x000fd2000df05670 */
[----:B------:R-:W-:Y:S05]  /*3e50*/  BRA.U UP0, `(.L_x_74) ;  /* 0x0000001100587547 */ /* 0x000fea000b800000 */
[----:B------:R-:W2:Y:S01]  /*3e60*/  S2UR UR10, SR_CgaCtaId ;  /* 0x00000000000a79c3 */ /* 0x000ea20000008800 */
[----:B------:R-:W3:Y:S01]  /*3e70*/  LDCU UR31, c[0x0][0x370] ;  /* 0x00006e00ff1f77ac */ /* 0x000ee20008000800 */
[----:B------:R-:W-:Y:S02]  /*3e80*/  HFMA2 R13, -RZ, RZ, 0, 0 ;  /* 0x00000000ff0d7431 */ /* 0x000fe400000001ff */
[----:B------:R-:W-:Y:S01]  /*3e90*/  IMAD.MOV.U32 R15, RZ, RZ, 0x1 ;  /* 0x00000001ff0f7424 */ /* 0x000fe200078e00ff */
[----:B------:R-:W-:Y:S01]  /*3ea0*/  MOV R7, 0x1000 ;  /* 0x0000100000077802 */ /* 0x000fe20000000f00 */
[----:B------:R-:W3:Y:S01]  /*3eb0*/  LDCU.128 UR44, c[0x0][0xb10] ;  /* 0x00016200ff2c77ac */ /* 0x000ee20008000c00 */
[----:B------:R-:W-:Y:S01]  /*3ec0*/  IMAD.MOV.U32 R14, RZ, RZ, RZ ;  /* 0x000000ffff0e7224 */ /* 0x000fe200078e00ff */
[----:B------:R-:W4:Y:S01]  /*3ed0*/  LDC.64 R16, c[0x0][0x348] ;  /* 0x0000d200ff107b82 */ /* 0x000f220000000a00 */
[----:B------:R-:W1:Y:S01]  /*3ee0*/  LDCU UR30, c[0x0][0x374] ;  /* 0x00006e80ff1e77ac */ /* 0x000e620008000800 */
[----:B------:R-:W2:Y:S06]  /*3ef0*/  LDCU UR15, c[0x0][0xb0c] ;  /* 0x00016180ff0f77ac */ /* 0x000eac0008000800 */
[----:B------:R-:W4:Y:S01]  /*3f00*/  LDC.64 R2, c[0x0][0x888] ;  /* 0x00022200ff027b82 */ /* 0x000f220000000a00 */
[----:B------:R-:W4:Y:S01]  /*3f10*/  LDCU UR49, c[0x0][0xb20] ;  /* 0x00016400ff3177ac */ /* 0x000f220008000800 */
[----:B------:R-:W4:Y:S06]  /*3f20*/  LDCU UR4, c[0x0][0xb30] ;  /* 0x00016600ff0477ac */ /* 0x000f2c0008000800 */
[----:B------:R-:W4:Y:S01]  /*3f30*/  LDC.64 R4, c[0x0][0x890] ;  /* 0x00022400ff047b82 */ /* 0x000f220000000a00 */
[----:B------:R-:W-:Y:S01]  /*3f40*/  UMOV UR21, 0x400 ;  /* 0x0000040000157882 */ /* 0x000fe20000000000 */
[----:B---3--:R-:W-:-:S02]  /*3f50*/  UIMAD.WIDE.U32 UR6, UR31, UR44, URZ ;  /* 0x0000002c1f0672a5 */ /* 0x008fc4000f8e00ff */
[----:B-1----:R-:W-:Y:S02]  /*3f60*/  UIMAD.WIDE.U32 UR8, UR30, UR47, URZ ;  /* 0x0000002f1e0872a5 */ /* 0x002fe4000f8e00ff */
[----:B--2---:R-:W-:Y:S02]  /*3f70*/  ULEA UR21, UR10, UR21, 0x18 ;  /* 0x000000150a157291 */ /* 0x004fe4000f8ec0ff */
[----:B------:R-:W-:Y:S02]  /*3f80*/  UPLOP3.LUT UP3, UPT, UPT, UPT, UPT, 0x40, 0x4 ;  /* 0x000000000004789c */ /* 0x000fe40003f6e870 */
[----:B------:R-:W-:Y:S02]  /*3f90*/  UIADD3 UR37, UPT, UPT, UR21, 0x58, URZ ;  /* 0x0000005815257890 */ /* 0x000fe4000fffe0ff */
[----:B------:R-:W-:Y:S02]  /*3fa0*/  UIADD3 UR33, UPT, UPT, UR21, 0x40, URZ ;  /* 0x0000004015217890 */ /* 0x000fe4000fffe0ff */
[----:B------:R-:W-:-:S02]  /*3fb0*/  UIADD3 UR25, UPT, UPT, UR21, 0x48, URZ ;  /* 0x0000004815197890 */ /* 0x000fc4000fffe0ff */
[----:B------:R-:W-:Y:S01]  /*3fc0*/  UIADD3 UR17, UPT, UPT, UR21, 0x50, URZ ;  /* 0x0000005015117890 */ /* 0x000fe2000fffe0ff */
[----:B------:R-:W-:Y:S01]  /*3fd0*/  UMOV UR6, UR7 ;  /* 0x0000000700067c82 */ /* 0x000fe20008000000 */
[----:B------:R-:W-:Y:S01]  /*3fe0*/  UMOV UR41, UR9 ;  /* 0x0000000900297c82 */ /* 0x000fe20008000000 */
[----:B------:R-:W-:Y:S02]  /*3ff0*/  UISETP.GE.AND UP0, UPT, UR42, 0x1, UPT ;  /* 0x000000012a00788c */ /* 0x000fe4000bf06270 */
[----:B------:R-:W-:Y:S01]  /*4000*/  UISETP.NE.AND UP4, UPT, UR42, 0x1, UPT ;  /* 0x000000012a00788c */ /* 0x000fe2000bf85270 */
[----:B------:R-:W1:Y:S01]  /*4010*/  LDCU.64 UR22, c[0x0][0xb28] ;  /* 0x00016500ff1677ac */ /* 0x000e620008000a00 */
[----:B------:R-:W-:Y:S02]  /*4020*/  UISETP.NE.AND UP6, UPT, UR15, 0x1, UPT ;  /* 0x000000010f00788c */ /* 0x000fe4000bfc5270 */
[----:B------:R-:W-:Y:S02]  /*4030*/  UISETP.NE.AND UP5, UPT, UR46, 0x1, UPT ;  /* 0x000000012e00788c */ /* 0x000fe4000bfa5270 */
[----:B------:R-:W-:-:S02]  /*4040*/  UPRMT UR37, UR10, 0x654, UR37 ;  /* 0x000006540a257896 */ /* 0x000fc40008000025 */
[----:B------:R-:W-:Y:S02]  /*4050*/  USHF.R.U32.HI UR43, URZ, UR45, UR6 ;  /* 0x0000002dff2b7299 */ /* 0x000fe40008011606 */
[----:B------:R-:W-:Y:S02]  /*4060*/  UPRMT UR40, UR10, 0x654, UR33 ;  /* 0x000006540a287896 */ /* 0x000fe40008000021 */
[----:B------:R-:W-:Y:S02]  /*4070*/  UPRMT UR39, UR10, 0x654, UR25 ;  /* 0x000006540a277896 */ /* 0x000fe40008000019 */
[----:B------:R-:W-:Y:S02]  /*4080*/  UPRMT UR38, UR10, 0x654, UR17 ;  /* 0x000006540a267896 */ /* 0x000fe40008000011 */
[----:B----4-:R-:W-:Y:S02]  /*4090*/  USHF.R.U32.HI UR41, URZ, UR49, UR41 ;  /* 0x00000031ff297299 */ /* 0x010fe40008011629 */
[----:B------:R-:W-:-:S11]  /*40a0*/  UISETP.NE.AND UP2, UPT, UR4, 0x1, UPT ;  /* 0x000000010400788c */ /* 0x000fd6000bf45270 */
.L_x_85:
[C---:B------:R-:W-:Y:S02]  /*40b0*/  LEA R12, R14.reuse, UR21, 0x3 ;  /* 0x000000150e0c7c11 */ /* 0x040fe4000f8e18ff */
[----:B------:R-:W-:Y:S02]  /*40c0*/  SHF.L.U32 R9, R13, 0x1f, RZ ;  /* 0x0000001f0d097819 */ /* 0x000fe400000006ff */
[----:B------:R-:W-:Y:S02]  /*40d0*/  LEA R10, R14, UR21, 0x4 ;  /* 0x000000150e0a7c11 */ /* 0x000fe4000f8e20ff */
[----:B--2---:R-:W2:Y:S02]  /*40e0*/  SYNCS.PHASECHK.TRANS64.TRYWAIT P0, [R12+URZ+0x90], R9 ;  /* 0x000090090c0075a7 */ /* 0x004ea400080011ff */
[----:B--2---:R-:W-:Y:S05]  /*40f0*/  @!P0 BRA `(.L_x_75) ;  /* 0x0000005c00248947 */ /* 0x004fea0003800000 */
.L_x_159:
[----:B--2---:R-:W2:Y:S01]  /*4100*/  LDS.128 R8, [R10+0x120] ;  /* 0x000120000a087984 */ /* 0x004ea20000000c00 */
[----:B------:R-:W-:Y:S01]  /*4110*/  UISETP.GE.AND UP0, UPT, UR42, 0x1, UPT ;  /* 0x000000012a00788c */ /* 0x000fe2000bf06270 */
[----:B------:R-:W-:Y:S01]  /*4120*/  @!PT LDS RZ, [RZ] ;  /* 0x00000000fffff984 */ /* 0x000fe20000000800 */
[----:B------:R-:W-:Y:S01]  /*4130*/  @!PT LDS RZ, [RZ] ;  /* 0x00000000fffff984 */ /* 0x000fe20000000800 */
[----:B------:R-:W-:Y:S01]  /*4140*/  @!PT LDS RZ, [RZ] ;  /* 0x00000000fffff984 */ /* 0x000fe20000000800 */
[----:B------:R-:W-:Y:S01]  /*4150*/  @!PT LDS RZ, [RZ] ;  /* 0x00000000fffff984 */ /* 0x000fe20000000800 */
[----:B------:R3:W-:Y:S06]  /*4160*/  MEMBAR.ALL.CTA ;  /* 0x0000000000007992 */ /* 0x0007ec0000008000 */
[----:B---3--:R-:W3:Y:S01]  /*4170*/  FENCE.VIEW.ASYNC.S ;  /* 0x00000000000073c6 */ /* 0x008ee20000000000 */
[----:B--2---:R-:W-:Y:S11]  /*4180*/  LOP3.LUT P0, RZ, R10, 0x1, RZ, 0xc0, !PT ;  /* 0x000000010aff7812 */ /* 0x004ff6000780c0ff */
[----:B------:R-:W-:Y:S02]  /*4190*/  @!UPT UIADD3 URZ, UPT, UPT, URZ, URZ, URZ ;  /* 0x000000fffffff290 */ /* 0x000fe4000fffe0ff */
[----:B---3--:R-:W-:Y:S01]  /*41a0*/  VOTEU.ANY UP1, P0 ;  /* 0x0000000000ff7886 */ /* 0x008fe20000020100 */
[----:B------:R-:W-:Y:S11]  /*41b0*/  PLOP3.LUT P0, PT, PT, PT, UP1, 0x80, 0x8 ;  /* 0x000000000008781c */ /* 0x000ff60003f0f018 */
[----:B------:R-:W-:Y:S02]  /*41c0*/  @!UPT UIADD3 URZ, UPT, UPT, URZ, URZ, URZ ;  /* 0x000000fffffff290 */ /* 0x000fe4000fffe0ff */
[----:B------:R-:W-:Y:S02]  /*41d0*/  @P0 SHF.R.U32.HI R0, RZ, 0x10, R9 ;  /* 0x00000010ff000819 */ /* 0x000fe40000011609 */
[----:B------:R-:W-:Y:S02]  /*41e0*/  @P0 MOV R6, R8 ;  /* 0x0000000800060202 */ /* 0x000fe40000000f00 */
[----:B------:R-:W-:Y:S01]  /*41f0*/  @P0 R2UR UR4, R0 ;  /* 0x00000000000402ca */ /* 0x000fe200000e0000 */
[----:B------:R-:W-:Y:S01]  /*4200*/  VIADD R0, R12, 0xa0 ;  /* 0x000000a00c007836 */ /* 0x000fe20000000000 */
[----:B------:R-:W-:Y:S02]  /*4210*/  @P0 LOP3.LUT R8, R9, 0xffff, RZ, 0xc0, !PT ;  /* 0x0000ffff09080812 */ /* 0x000fe400078ec0ff */
[----:B------:R-:W-:Y:S02]  /*4220*/  @P0 R2UR UR6, R6 ;  /* 0x00000000060602ca */ /* 0x000fe400000e0000 */
[----:B------:R-:W-:Y:S02]  /*4230*/  PRMT R0, RZ, 0x654, R0 ;  /* 0x00000654ff007816 */ /* 0x000fe40000000000 */
[----:B------:R-:W-:Y:S02]  /*4240*/  @P0 R2UR UR5, R8 ;  /* 0x00000000080502ca */ /* 0x000fe400000e0000 */
[----:B------:R2:W-:Y:S03]  /*4250*/  SYNCS.ARRIVE.TRANS64.RED.A1T0 RZ, [R0+URZ], RZ ;  /* 0x000000ff00ff79a7 */ /* 0x0005e600081004ff */
[----:B------:R-:W-:Y:S04]  /*4260*/  @UP1 UMOV UR29, UR4 ;  /* 0x00000004001d1c82 */ /* 0x000fe80008000000 */
[----:B------:R-:W-:Y:S04]  /*4270*/  @UP1 UMOV UR14, UR6 ;  /* 0x00000006000e1c82 */ /* 0x000fe80008000000 */
[----:B------:R-:W-:Y:S01]  /*4280*/  @UP1 UMOV UR13, UR5 ;  /* 0x00000005000d1c82 */ /* 0x000fe20008000000 */
[----:B------:R-:W-:Y:S05]  /*4290*/  BRA.U !UP0, `(.L_x_76) ;  /* 0x0000000108a47547 */ /* 0x000fea000b800000 */
[----:B------:R-:W-:Y:S02]  /*42a0*/  UIMAD.WIDE.U32 UR18, UR13, UR47, URZ ;  /* 0x0000002f0d1272a5 */ /* 0x000fe4000f8e00ff */
[----:B------:R-:W-:Y:S02]  /*42b0*/  UIMAD.WIDE.U32 UR26, UR14, UR44, URZ ;  /* 0x0000002c0e1a72a5 */ /* 0x000fe4000f8e00ff */
[----:B------:R-:W-:Y:S02]  /*42c0*/  USEL UR4, UR30, UR41, !UP5 ;  /* 0x000000291e047287 */ /* 0x000fe4000e800000 */
[----:B------:R-:W-:Y:S02]  /*42d0*/  USEL UR7, UR31, UR43, !UP6 ;  /* 0x0000002b1f077287 */ /* 0x000fe4000f000000 */
[----:B-1----:R-:W-:Y:S02]  /*42e0*/  UIMAD.WIDE.U32 UR8, UR4, UR22, URZ ;  /* 0x00000016040872a5 */ /* 0x002fe4000f8e00ff */
[----:B------:R-:W-:Y:S01]  /*42f0*/  UIMAD.WIDE.U32 UR10, UR7, UR22, URZ ;  /* 0x00000016070a72a5 */ /* 0x000fe2000f8e00ff */
[----:B------:R-:W-:Y:S02]  /*4300*/  UMOV UR5, UR19 ;  /* 0x0000001300057c82 */ /* 0x000fe40008000000 */
[----:B------:R-:W-:Y:S03]  /*4310*/  USHF.R.U32.HI UR6, URZ, UR49, UR5 ;  /* 0x00000031ff067299 */ /* 0x000fe60008011605 */
[----:B------:R-:W-:Y:S01]  /*4320*/  UMOV UR5, UR27 ;  /* 0x0000001b00057c82 */ /* 0x000fe20008000000 */
[----:B------:R-:W-:Y:S02]  /*4330*/  USEL UR6, UR13, UR6, !UP5 ;  /* 0x000000060d067287 */ /* 0x000fe4000e800000 */
[----:B------:R-:W-:Y:S03]  /*4340*/  USHF.R.U32.HI UR12, URZ, UR45, UR5 ;  /* 0x0000002dff0c7299 */ /* 0x000fe60008011605 */
[----:B------:R-:W-:Y:S02]  /*4350*/  UMOV UR5, UR9 ;  /* 0x0000000900057c82 */ /* 0x000fe40008000000 */
[----:B------:R-:W-:Y:S03]  /*4360*/  @UP4 USHF.R.U32.HI UR4, URZ, UR23, UR5 ;  /* 0x00000017ff044299 */ /* 0x000fe60008011605 */
[----:B------:R-:W-:Y:S01]  /*4370*/  UMOV UR5, UR11 ;  /* 0x0000000b00057c82 */ /* 0x000fe20008000000 */
[----:B------:R-:W-:Y:S02]  /*4380*/  UIMAD UR4, UR42, UR4, URZ ;  /* 0x000000042a0472a4 */ /* 0x000fe4000f8e02ff */
[----:B------:R-:W-:Y:S02]  /*4390*/  @UP4 USHF.R.U32.HI UR7, URZ, UR23, UR5 ;  /* 0x00000017ff074299 */ /* 0x000fe40008011605 */
[----:B------:R-:W-:Y:S02]  /*43a0*/  UIMAD.WIDE.U32 UR10, UR6, UR22, URZ ;  /* 0x00000016060a72a5 */ /* 0x000fe4000f8e00ff */
[----:B------:R-:W-:Y:S02]  /*43b0*/  USEL UR5, UR14, UR12, !UP6 ;  /* 0x0000000c0e057287 */ /* 0x000fe4000f000000 */
[----:B------:R-:W-:Y:S02]  /*43c0*/  UIMAD UR8, UR42, UR7, URZ ;  /* 0x000000072a0872a4 */ /* 0x000fe4000f8e02ff */
[----:B------:R-:W-:Y:S03]  /*43d0*/  UISETP.GE.AND UP0, UPT, UR6, UR4, UPT ;  /* 0x000000040600728c */ /* 0x000fe6000bf06270 */
[----:B------:R-:W-:Y:S01]  /*43e0*/  UMOV UR4, UR11 ;  /* 0x0000000b00047c82 */ /* 0x000fe20008000000 */
[----:B------:R-:W-:Y:S02]  /*43f0*/  UISETP.GE.OR UP0, UPT, UR5, UR8, UP0 ;  /* 0x000000080500728c */ /* 0x000fe40008706670 */
[----:B------:R-:W-:Y:S02]  /*4400*/  USHF.R.U32.HI UR4, URZ, UR23, UR4 ;  /* 0x00000017ff047299 */ /* 0x000fe40008011604 */
[----:B------:R-:W-:Y:S02]  /*4410*/  UIMAD.WIDE.U32 UR8, UR5, UR22, URZ ;  /* 0x00000016050872a5 */ /* 0x000fe4000f8e00ff */
[----:B------:R-:W-:Y:S04]  /*4420*/  USEL UR10, UR6, UR4, !UP4 ;  /* 0x00000004060a7287 */ /* 0x000fe8000e000000 */
[----:B------:R-:W-:Y:S01]  /*4430*/  UIADD3 UR11, UPT, UPT, -UR10, URZ, URZ ;  /* 0x000000ff0a0b7290 */ /* 0x000fe2000fffe1ff */
[----:B------:R-:W-:Y:S02]  /*4440*/  @!UP0 UMOV UR4, UR9 ;  /* 0x0000000900048c82 */ /* 0x000fe40008000000 */
[----:B------:R-:W-:Y:S02]  /*4450*/  @!UP0 USHF.R.U32.HI UR4, URZ, UR23, UR4 ;  /* 0x00000017ff048299 */ /* 0x000fe40008011604 */
[----:B------:R-:W-:Y:S02]  /*4460*/  UIMAD UR8, UR42, UR11, UR6 ;  /* 0x0000000b2a0872a4 */ /* 0x000fe4000f8e0206 */
[----:B------:R-:W-:Y:S04]  /*4470*/  @!UP0 USEL UR4, UR5, UR4, !UP4 ;  /* 0x0000000405048287 */ /* 0x000fe8000e000000 */
[----:B------:R-:W-:Y:S02]  /*4480*/  @!UP0 UIMAD UR8, UR7, UR8, UR4 ;  /* 0x00000008070882a4 */ /* 0x000fe4000f8e0204 */
[----:B------:R-:W-:Y:S02]  /*4490*/  @!UP0 UIADD3 UR9, UPT, UPT, UR10, -UR4, URZ ;  /* 0x800000040a098290 */ /* 0x000fe4000fffe0ff */
[----:B------:R-:W-:Y:S02]  /*44a0*/  UIADD3 UR4, UPT, UPT, -UR5, URZ, URZ ;  /* 0x000000ff05047290 */ /* 0x000fe4000fffe1ff */
[----:B------:R-:W-:Y:S02]  /*44b0*/  UIADD3 UR7, UPT, UPT, -UR6, URZ, URZ ;  /* 0x000000ff06077290 */ /* 0x000fe4000fffe1ff */
[----:B------:R-:W-:Y:S02]  /*44c0*/  @!UP0 UIMAD UR6, UR9, UR42, UR5 ;  /* 0x0000002a090682a4 */ /* 0x000fe4000f8e0205 */
[----:B------:R-:W-:Y:S02]  /*44d0*/  UIMAD UR14, UR15, UR4, UR14 ;  /* 0x000000040f0e72a4 */ /* 0x000fe4000f8e020e */
[----:B------:R-:W-:Y:S01]  /*44e0*/  UIMAD UR13, UR46, UR7, UR13 ;  /* 0x000000072e0d72a4 */ /* 0x000fe2000f8e020d */
[----:B------:R-:W-:Y:S02]  /*44f0*/  @!UP0 UMOV UR5, UR8 ;  /* 0x0000000800058c82 */ /* 0x000fe40008000000 */
[----:B------:R-:W-:Y:S02]  /*4500*/  UIMAD UR14, UR5, UR15, UR14 ;  /* 0x0000000f050e72a4 */ /* 0x000fe4000f8e020e */
[----:B------:R-:W-:Y:S11]  /*4510*/  UIMAD UR13, UR6, UR46, UR13 ;  /* 0x0000002e060d72a4 */ /* 0x000ff6000f8e020d */
[----:B------:R-:W-:Y:S01]  /*4520*/  @!UPT UIADD3 URZ, UPT, UPT, URZ, URZ, URZ ;  /* 0x000000fffffff290 */ /* 0x000fe2000fffe0ff */
.L_x_76:
[----:B------:R-:W3:Y:S01]  /*4530*/  @!UP2 LDCU.128 UR8, c[0x0][0xb10] ;  /* 0x00016200ff08a7ac */ /* 0x000ee20008000c00 */
[C---:B------:R-:W-:Y:S02]  /*4540*/  ISETP.NE.U32.AND P1, PT, R4.reuse, RZ, PT ;  /* 0x000000ff0400720c */ /* 0x040fe40003f25070 */
[----:B------:R-:W-:Y:S02]  /*4550*/  ISETP.NE.U32.AND P0, PT, R4, RZ, PT ;  /* 0x000000ff0400720c */ /* 0x000fe40003f05070 */
[C---:B------:R-:W-:Y:S02]  /*4560*/  ISETP.NE.AND.EX P1, PT, R5.reuse, RZ, PT, P1 ;  /* 0x000000ff0500720c */ /* 0x040fe40003f25310 */
[----:B------:R-:W-:Y:S01]  /*4570*/  ISETP.NE.AND.EX P0, PT, R5, RZ, PT, P0 ;  /* 0x000000ff0500720c */ /* 0x000fe20003f05300 */
[----:B------:R-:W4:Y:S01]  /*4580*/  @!UP2 LDCU UR5, c[0x0][0xb0c] ;  /* 0x00016180ff05a7ac */ /* 0x000f220008000800 */
[----:B------:R-:W-:Y:S01]  /*4590*/  SHF.L.U32 R9, R15, 0x1f, RZ ;  /* 0x0000001f0f097819 */ /* 0x000fe200000006ff */
[----:B------:R-:W-:Y:S02]  /*45a0*/  USHF.L.U32 UR35, UR16, 0x6, URZ ;  /* 0x0000000610237899 */ /* 0x000fe400080006ff */
[----:B------:R-:W-:Y:S02]  /*45b0*/  USHF.L.U32 UR34, UR20, 0x8, URZ ;  /* 0x0000000814227899 */ /* 0x000fe400080006ff */
[----:B---3--:R-:W-:Y:S07]  /*45c0*/  UIMAD.WIDE.U32 UR6, UR14, UR8, URZ ;  /* 0x000000080e0672a5 */ /* 0x008fee000f8e00ff */
[----:B------:R-:W-:Y:S01]  /*45d0*/  @!UP2 UMOV UR4, UR7 ;  /* 0x000000070004ac82 */ /* 0x000fe20008000000 */
[----:B----4-:R-:W-:Y:S02]  /*45e0*/  @!UP2 UISETP.NE.AND UP0, UPT, UR5, 0x1, UPT ;  /* 0x000000010500a88c */ /* 0x010fe4000bf05270 */
[----:B------:R-:W-:Y:S02]  /*45f0*/  @!UP2 USHF.R.U32.HI UR4, URZ, UR9, UR4 ;  /* 0x00000009ff04a299 */ /* 0x000fe40008011604 */
[----:B------:R-:W-:Y:S02]  /*4600*/  UIMAD.WIDE.U32 UR6, UR13, UR11, URZ ;  /* 0x0000000b0d0672a5 */ /* 0x000fe4000f8e00ff */
[----:B------:R-:W-:Y:S02]  /*4610*/  @!UP2 USEL UR8, UR14, UR4, !UP0 ;  /* 0x000000040e08a287 */ /* 0x000fe4000c000000 */
[----:B------:R-:W-:Y:S03]  /*4620*/  @!UP2 UISETP.NE.AND UP0, UPT, UR10, 0x1, UPT ;  /* 0x000000010a00a88c */ /* 0x000fe6000bf05270 */
[----:B------:R-:W-:Y:S02]  /*4630*/  @!UP2 UMOV UR6, UR7 ;  /* 0x000000070006ac82 */ /* 0x000fe40008000000 */
[----:B------:R-:W3:Y:S02]  /*4640*/  @!UP2 LDCU UR4, c[0x0][0xb20] ;  /* 0x00016400ff04a7ac */ /* 0x000ee40008000800 */
[----:B---3--:R-:W-:Y:S04]  /*4650*/  @!UP2 USHF.R.U32.HI UR6, URZ, UR4, UR6 ;  /* 0x00000004ff06a299 */ /* 0x008fe80008011606 */
[----:B------:R-:W-:Y:S04]  /*4660*/  @!UP2 USEL UR6, UR13, UR6, !UP0 ;  /* 0x000000060d06a287 */ /* 0x000fe8000c000000 */
[----:B------:R-:W-:Y:S02]  /*4670*/  @!UP2 UIADD3 UR4, UPT, UPT, -UR8, UR6, URZ ;  /* 0x000000060804a290 */ /* 0x000fe4000fffe1ff */
[----:B------:R-:W-:Y:S02]  /*4680*/  @!UP2 UIADD3 UR6, UPT, UPT, UR8, -UR6, URZ ;  /* 0x800000060806a290 */ /* 0x000fe4000fffe0ff */
[----:B------:R-:W-:Y:S02]  /*4690*/  @!UP2 UIMAD UR14, UR4, UR5, UR14 ;  /* 0x00000005040ea2a4 */ /* 0x000fe4000f8e020e */
[----:B------:R-:W-:Y:S01]  /*46a0*/  @!UP2 UIMAD UR13, UR6, UR10, UR13 ;  /* 0x0000000a060da2a4 */ /* 0x000fe2000f8e020d */
[----:B------:R-:W-:Y:S11]  /*46b0*/  BRA.U UP3, `(.L_x_77) ;  /* 0x0000000103107547 */ /* 0x000ff6000b800000 */
[----:B--2---:R-:W-:Y:S04]  /*46c0*/  MOV R0, UR48 ;  /* 0x0000003000007c02 */ /* 0x004fe80008000f00 */
[----:B------:R-:W-:Y:S04]  /*46d0*/  SHF.L.U32 R11, R0, 0x1f, RZ ;  /* 0x0000001f000b7819 */ /* 0x000fe800000006ff */
[----:B------:R-:W2:Y:S02]  /*46e0*/  SYNCS.PHASECHK.TRANS64.TRYWAIT P2, [UR21+0x88], R11 ;  /* 0x0000880bff0075a7 */ /* 0x000ea40008041115 */
[----:B--2---:R-:W-:Y:S05]  /*46f0*/  @!P2 BRA `(.L_x_78) ;  /* 0x0000005400b8a947 */ /* 0x004fea0003800000 */
.L_x_77:
[----:B------:R-:W-:Y:S05]  /*4700*/  @!P1 BRA `(.L_x_79) ;  /* 0x0000000000309947 */ /* 0x000fea0003800000 */
[----:B------:R-:W-:Y:S01]  /*4710*/  ISETP.NE.U32.AND P1, PT, R2, RZ, PT ;  /* 0x000000ff0200720c */ /* 0x000fe20003f25070 */
[----:B------:R-:W3:Y:S01]  /*4720*/  LDCU.64 UR4, c[0x0][0x358] ;  /* 0x00006b00ff0477ac */ /* 0x000ee20008000a00 */
[----:B------:R-:W-:Y:S02]  /*4730*/  IMAD.MOV.U32 R85, RZ, RZ, 0x1 ;  /* 0x00000001ff557424 */ /* 0x000fe400078e00ff */
[----:B------:R-:W-:Y:S11]  /*4740*/  ISETP.NE.AND.EX P1, PT, R3, RZ, PT, P1 ;  /* 0x000000ff0300720c */ /* 0x000ff60003f25310 */
[----:B------:R-:W-:Y:S02]  /*4750*/  @!UPT UIADD3 URZ, UPT, UPT, URZ, URZ, URZ ;  /* 0x000000fffffff290 */ /* 0x000fe4000fffe0ff */
[----:B--2---:R-:W2:Y:S01]  /*4760*/  @P1 LDC.64 R10, c[0x0][0x888] ;  /* 0x00022200ff0a1b82 */ /* 0x004ea20000000a00 */
[----:B------:R-:W-:Y:S04]  /*4770*/  @P1 IMAD R0, R4, UR36, RZ ;  /* 0x0000002404001c24 */ /* 0x000fe8000f8e02ff */
[----:B--2---:R-:W-:Y:S04]  /*4780*/  @P1 IMAD.WIDE R10, R0, 0x4, R10 ;  /* 0x00000004000a1825 */ /* 0x004fe800078e020a */
[----:B------:R-:W-:Y:S01]  /*4790*/  HFMA2 R0, -RZ, RZ, 0, 5.9604644775390625e-08 ;  /* 0x00000001ff007431 */ /* 0x000fe200000001ff */
[----:B---3-5:R3:W5:Y:S04]  /*47a0*/  @P1 LDG.E R41, desc[UR4][R10.64] ;  /* 0x000000040a291981 */ /* 0x028768000c1e1900 */
[----:B------:R-:W-:Y:S01]  /*47b0*/  @!P1 PRMT R85, R0, 0x7610, R85 ;  /* 0x0000761000559816 */ /* 0x000fe20000000055 */
[----:B---3--:R-:W4:Y:S06]  /*47c0*/  @!P1 LDC R41, c[0x0][0x880] ;  /* 0x00022000ff299b82 */ /* 0x008f2c0000000800 */
.L_x_79:
[----:B----45:R-:W-:Y:S01]  /*47d0*/  @!P0 FSETP.EQ.AND P1, PT, R41, RZ, PT ;  /* 0x000000ff2900820b */ /* 0x030fe20003f22000 */
[----:B------:R-:W-:Y:S01]  /*47e0*/  @!UPT UIADD3 URZ, UPT, UPT, URZ, URZ, URZ ;  /* 0x000000fffffff290 */ /* 0x000fe2000fffe0ff */
[----:B------:R-:W-:Y:S11]  /*47f0*/  @!P0 BRA `(.L_x_80) ;  /* 0x0000000000188947 */ /* 0x000ff60003800000 */
[----:B------:R-:W-:Y:S02]  /*4800*/  LOP3.LUT P0, RZ, R85, 0xff, RZ, 0xc0, !PT ;  /* 0x000000ff55ff7812 */ /* 0x000fe4000780c0ff */
[----:B------:R-:W-:Y:S04]  /*4810*/  ISETP.NE.U32.AND P1, PT, R2, RZ, PT ;  /* 0x000000ff0200720c */ /* 0x000fe80003f25070 */
[----:B------:R-:W-:Y:S04]  /*4820*/  ISETP.NE.AND.EX P1, PT, R3, RZ, PT, P1 ;  /* 0x000000ff0300720c */ /* 0x000fe80003f25310 */
[----:B------:R-:W-:Y:S03]  /*4830*/  PLOP3.LUT P1, PT, P1, PT, PT, 0x8, 0x80 ;  /* 0x000000000080781c */ /* 0x000fe60000f2e170 */
[----:B------:R-:W-:Y:S11]  /*4840*/  @P0 FSETP.EQ.AND P1, PT, R41, RZ, PT ;  /* 0x000000ff2900020b */ /* 0x000ff60003f22000 */
[----:B------:R-:W-:Y:S02]  /*4850*/  @!UPT UIADD3 URZ, UPT, UPT, URZ, URZ, URZ ;  /* 0x000000fffffff290 */ /* 0x000fe4000fffe0ff */
.L_x_80:
[----:B------:R-:W3:Y:S01]  /*4860*/  SYNCS.PHASECHK.TRANS64.TRYWAIT P2, [UR21+0x60], R9 ;  /* 0x00006009ff0075a7 */ /* 0x000ee20008041115 */
[----:B------:R-:W-:Y:S04]  /*4870*/  ELECT P0, URZ, PT ;  /* 0x0000000000ff782f */ /* 0x000fe80003800000 */
[----:B------:R-:W-:Y:S11]  /*4880*/  PLOP3.LUT P1, PT, P1, P0, PT, 0xf2, 0x2f ;  /* 0x00000000002f781c */ /* 0x000ff60000f21e72 */
[----:B------:R-:W-:Y:S02]  /*4890*/  @!UPT UIADD3 URZ, UPT, UPT, URZ, URZ, URZ ;  /* 0x000000fffffff290 */ /* 0x000fe4000fffe0ff */
[----:B------:R-:W-:Y:S05]  /*48a0*/  @!P1 IADD3 R8, P0, PT, R16, 0x580, RZ ;  /* 0x0000058010089810 */ /* 0x000fea0007f1e0ff */
[----:B------:R-:W-:Y:S01]  /*48b0*/  @!P1 IMAD.X R6, RZ, RZ, R17, P0 ;  /* 0x000000ffff069224 */ /* 0x000fe200000e0611 */
[----:B---3--:R-:W-:Y:S07]  /*48c0*/  @!P2 BRA `(.L_x_81) ;  /* 0x00000054005ca947 */ /* 0x008fee0003800000 */
.L_x_162:
[----:B------:R-:W-:Y:S01]  /*48d0*/  @!P1 R2UR UR5, R8 ;  /* 0x00000000080592ca */ /* 0x000fe200000e0000 */
[----:B------:R-:W-:Y:S01]  /*48e0*/  VOTEU.ALL UP0, P1 ;  /* 0x0000000000ff7886 */ /* 0x000fe20000800000 */
[----:B------:R-:W-:Y:S01]  /*48f0*/  @!P1 R2UR UR4, R6 ;  /* 0x00000000060492ca */ /* 0x000fe200000e0000 */
[----:B--2---:R-:W-:Y:S01]  /*4900*/  @!P1 IMAD.MOV.U32 R0, RZ, RZ, 0x1000 ;  /* 0x00001000ff009424 */ /* 0x004fe200078e00ff */
[----:B------:R-:W-:Y:S01]  /*4910*/  UMOV UR6, 0x0 ;  /* 0x0000000000067882 */ /* 0x000fe20000000000 */
[----:B------:R-:W-:Y:S01]  /*4920*/  UMOV UR7, 0x10000000 ;  /* 0x1000000000077882 */ /* 0x000fe20000000000 */
[----:B------:R-:W-:Y:S01]  /*4930*/  @!UP0 UIADD3 UR32, UPT, UPT, UR21, 0x200, URZ ;  /* 0x0000020015208890 */ /* 0x000fe2000fffe0ff */
[----:B------:R-:W-:Y:S01]  /*4940*/  @!P1 IADD3 R8, P0, PT, R16, 0x580, RZ ;  /* 0x0000058010089810 */ /* 0x000fe20007f1e0ff */
[----:B------:R-:W-:Y:S04]  /*4950*/  VOTEU.ALL UP0, P1 ;  /* 0x0000000000ff7886 */ /* 0x000fe80000800000 */
[----:B------:R-:W-:Y:S02]  /*4960*/  @!P1 IMAD.X R6, RZ, RZ, R17, P0 ;  /* 0x000000ffff069224 */ /* 0x000fe400000e0611 */
[----:B------:R-:W-:Y:S02]  /*4970*/  IMAD.U32 R10, RZ, RZ, UR5 ;  /* 0x00000005ff0a7e24 */ /* 0x000fe4000f8e00ff */
[----:B------:R-:W-:Y:S03]  /*4980*/  IMAD.U32 R11, RZ, RZ, UR4 ;  /* 0x00000004ff0b7e24 */ /* 0x000fe6000f8e00ff */
[----:B------:R-:W-:Y:S02]  /*4990*/  @!P1 R2UR UR4, R10 ;  /* 0x000000000a0492ca */ /* 0x000fe400000e0000 */
[----:B------:R-:W-:Y:S11]  /*49a0*/  @!P1 R2UR UR5, R11 ;  /* 0x000000000b0592ca */ /* 0x000ff600000e0000 */
[----:B------:R-:W-:Y:S02]  /*49b0*/  @!UPT UIADD3 URZ, UPT, UPT, URZ, URZ, URZ ;  /* 0x000000fffffff290 */ /* 0x000fe4000fffe0ff */
[----:B------:R2:W-:Y:S01]  /*49c0*/  @!UP0 UTMALDG.3D [UR32], [UR4], desc[UR6] ;  /* 0x00000620040085b4 */ /* 0x0005e20008011000 */
[----:B------:R2:W-:Y:S01]  /*49d0*/  @!P1 SYNCS.ARRIVE.TRANS64.RED.A0TR RZ, [UR21+0x40], R0 ;  /* 0x00004000ffff99a7 */ /* 0x0005e20008300415 */
[----:B------:R-:W-:Y:S01]  /*49e0*/  SYNCS.ARRIVE.TRANS64.RED.A1T0 RZ, [UR40], RZ ;  /* 0x000000ffffff79a7 */ /* 0x000fe20008100428 */
[----:B------:R-:W3:Y:S02]  /*49f0*/  SYNCS.PHASECHK.TRANS64.TRYWAIT P2, [UR21+0x68], R9 ;  /* 0x00006809ff0075a7 */ /* 0x000ee40008041115 */
[----:B--23--:R-:W-:Y:S05]  /*4a00*/  @!P2 BRA `(.L_x_82) ;  /* 0x000000540024a947 */ /* 0x00cfea0003800000 */
.L_x_164:
        /* <DEDUP_REMOVED lines=8> */
[----:B------:R-:W-:Y:S01]  /*4a90*/  @!UP0 UIADD3 UR24, UPT, UPT, UR21, 0x1200, URZ ;  /* 0x0000120015188890 */ /* 0x000fe2000fffe0ff */
[----:B------:R-:W-:Y:S01]  /*4aa0*/  VOTEU.ALL UP0, P1 ;  /* 0x0000000000ff7886 */ /* 0x000fe20000800000 */
[----:B------:R-:W-:Y:S01]  /*4ab0*/  UMOV UR27, UR35 ;  /* 0x00000023001b7c82 */ /* 0x000fe20008000000 */
[----:B------:R-:W-:Y:S02]  /*4ac0*/  UMOV UR28, UR36 ;  /* 0x00000024001c7c82 */ /* 0x000fe40008000000 */
[----:B------:R-:W-:Y:S02]  /*4ad0*/  IMAD.U32 R10, RZ, RZ, UR5 ;  /* 0x00000005ff0a7e24 */ /* 0x000fe4000f8e00ff */
[----:B------:R-:W-:Y:S02]  /*4ae0*/  IMAD.U32 R11, RZ, RZ, UR4 ;  /* 0x00000004ff0b7e24 */ /* 0x000fe4000f8e00ff */
[----:B------:R-:W-:Y:S01]  /*4af0*/  @!P1 IMAD.X R6, RZ, RZ, R17, P0 ;  /* 0x000000ffff069224 */ /* 0x000fe200000e0611 */
        /* <DEDUP_REMOVED lines=8> */
.L_x_166:
[----:B------:R-:W-:Y:S01]  /*4b80*/  @!P1 R2UR UR5, R8 ;  /* 0x00000000080592ca */ /* 0x000fe200000e0000 */
[----:B------:R-:W-:Y:S01]  /*4b90*/  VOTEU.ALL UP0, P1 ;  /* 0x0000000000ff7886 */ /* 0x000fe20000800000 */
[----:B------:R-:W-:Y:S01]  /*4ba0*/  @!P1 R2UR UR4, R6 ;  /* 0x00000000060492ca */ /* 0x000fe200000e0000 */
[----:B--2---:R-:W-:Y:S01]  /*4bb0*/  @!P1 IMAD.MOV.U32 R0, RZ, RZ, 0x1000 ;  /* 0x00001000ff009424 */ /* 0x004fe200078e00ff */
[----:B------:R-:W-:Y:S01]  /*4bc0*/  UMOV UR6, 0x0 ;  /* 0x0000000000067882 */ /* 0x000fe20000000000 */
[----:B------:R-:W-:Y:S01]  /*4bd0*/  UMOV UR7, 0x10000000 ;  /* 0x1000000000077882 */ /* 0x000fe20000000000 */
[----:B------:R-:W-:Y:S01]  /*4be0*/  @!UP0 UIADD3 UR18, UPT, UPT, UR34, 0x80, URZ ;  /* 0x0000008022128890 */ /* 0x000fe2000fffe0ff */
[----:B------:R-:W-:Y:S01]  /*4bf0*/  VIADD R14, R14, 0x1 ;  /* 0x000000010e0e7836 */ /* 0x000fe20000000000 */
[----:B------:R-:W-:Y:S01]  /*4c00*/  @!UP0 UIADD3 UR16, UPT, UPT, UR21, 0x2200, URZ ;  /* 0x0000220015108890 */ /* 0x000fe2000fffe0ff */
[----:B------:R-:W-:Y:S01]  /*4c10*/  VOTEU.ALL UP0, P1 ;  /* 0x0000000000ff7886 */ /* 0x000fe20000800000 */
[----:B------:R-:W-:Y:S01]  /*4c20*/  UMOV UR19, UR35 ;  /* 0x0000002300137c82 */ /* 0x000fe20008000000 */
[----:B------:R-:W-:Y:S02]  /*4c30*/  UMOV UR20, UR36 ;  /* 0x0000002400147c82 */ /* 0x000fe40008000000 */
        /* <DEDUP_REMOVED lines=10> */
.L_x_168:
[----:B------:R-:W-:Y:S01]  /*4ce0*/  @!P1 IADD3 R6, P0, PT, R16, 0x580, RZ ;  /* 0x0000058010069810 */ /* 0x000fe20007f1e0ff */
[----:B------:R-:W-:Y:S01]  /*4cf0*/  VOTEU.ALL UP0, P1 ;  /* 0x0000000000ff7886 */ /* 0x000fe20000800000 */
[----:B------:R-:W-:Y:S01]  /*4d00*/  UMOV UR6, 0x0 ;  /* 0x0000000000067882 */ /* 0x000fe20000000000 */
[----:B------:R-:W-:Y:S01]  /*4d10*/  UMOV UR7, 0x10000000 ;  /* 0x1000000000077882 */ /* 0x000fe20000000000 */
[----:B------:R-:W-:Y:S01]  /*4d20*/  @!P1 R2UR UR5, R6 ;  /* 0x00000000060592ca */ /* 0x000fe200000e0000 */
[----:B--2---:R-:W-:Y:S01]  /*4d30*/  @!P1 IMAD.X R0, RZ, RZ, R17, P0 ;  /* 0x000000ffff009224 */ /* 0x004fe200000e0611 */
[----:B------:R-:W-:Y:S01]  /*4d40*/  @!UP0 UIADD3 UR10, UPT, UPT, UR34, 0xc0, URZ ;  /* 0x000000c0220a8890 */ /* 0x000fe2000fffe0ff */
[----:B------:R-:W-:Y:S01]  /*4d50*/  R2UR UR16, R87 ;  /* 0x00000000571072ca */ /* 0x000fe200000e0000 */
[----:B------:R-:W-:Y:S01]  /*4d60*/  @!UP0 UIADD3 UR8, UPT, UPT, UR21, 0x3200, URZ ;  /* 0x0000320015088890 */ /* 0x000fe2000fffe0ff */
[----:B------:R-:W-:Y:S01]  /*4d70*/  ISETP.NE.AND P0, PT, R14, 0x2, PT ;  /* 0x000000020e00780c */ /* 0x000fe20003f05270 */
[----:B------:R-:W-:Y:S01]  /*4d80*/  @!UP0 UIADD3 UR9, UPT, UPT, UR21, 0x58, URZ ;  /* 0x0000005815098890 */ /* 0x000fe2000fffe0ff */
[----:B------:R-:W-:Y:S01]  /*4d90*/  @!P1 R2UR UR4, R0 ;  /* 0x00000000000492ca */ /* 0x000fe200000e0000 */
[----:B------:R-:W-:Y:S01]  /*4da0*/  VOTEU.ALL UP0, P1 ;  /* 0x0000000000ff7886 */ /* 0x000fe20000800000 */
[----:B------:R-:W-:Y:S01]  /*4db0*/  UMOV UR11, UR35 ;  /* 0x00000023000b7c82 */ /* 0x000fe20008000000 */
[----:B------:R-:W-:Y:S01]  /*4dc0*/  UMOV UR12, UR36 ;  /* 0x00000024000c7c82 */ /* 0x000fe20008000000 */
[----:B------:R-:W-:Y:S01]  /*4dd0*/  SEL R0, RZ, 0x1, P0 ;  /* 0x00000001ff007807 */ /* 0x000fe20000000000 */
[----:B------:R-:W-:Y:S01]  /*4de0*/  UPLOP3.LUT UP3, UPT, UPT, UPT, UPT, 0x80, 0x8 ;  /* 0x000000000008789c */ /* 0x000fe20003f6f070 */
[----:B------:R-:W-:Y:S01]  /*4df0*/  IMAD.U32 R8, RZ, RZ, UR5 ;  /* 0x00000005ff087e24 */ /* 0x000fe2000f8e00ff */
[----:B------:R-:W-:Y:S01]  /*4e00*/  LOP3.LUT R15, R15, 0x1, RZ, 0x3c, !PT ;  /* 0x000000010f0f7812 */ /* 0x000fe200078e3cff */
[----:B------:R-:W-:Y:S01]  /*4e10*/  UMOV UR36, UR29 ;  /* 0x0000001d00247c82 */ /* 0x000fe20008000000 */
[----:B------:R-:W-:Y:S01]  /*4e20*/  LOP3.LUT R13, R13, R0, RZ, 0x3c, !PT ;  /* 0x000000000d0d7212 */ /* 0x000fe200078e3cff */
[----:B------:R-:W-:Y:S01]  /*4e30*/  UIADD3 UR20, UPT, UPT, UR13, UR16, URZ ;  /* 0x000000100d147290 */ /* 0x000fe2000fffe0ff */
[----:B------:R-:W-:Y:S01]  /*4e40*/  SEL R14, R14, RZ, P0 ;  /* 0x000000ff0e0e7207 */ /* 0x000fe20000000000 */
[----:B------:R-:W-:Y:S01]  /*4e50*/  UIADD3 UR16, UPT, UPT, UR14, UR59, URZ ;  /* 0x0000003b0e107290 */ /* 0x000fe2000fffe0ff */
[----:B------:R-:W-:Y:S01]  /*4e60*/  IMAD.U32 R9, RZ, RZ, UR4 ;  /* 0x00000004ff097e24 */ /* 0x000fe2000f8e00ff */
[----:B------:R-:W-:Y:S04]  /*4e70*/  @!P1 R2UR UR4, R8 ;  /* 0x00000000080492ca */ /* 0x000fe800000e0000 */
[----:B------:R-:W-:Y:S11]  /*4e80*/  @!P1 R2UR UR5, R9 ;  /* 0x00000000090592ca */ /* 0x000ff600000e0000 */
[----:B------:R-:W-:Y:S02]  /*4e90*/  @!UPT UIADD3 URZ, UPT, UPT, URZ, URZ, URZ ;  /* 0x000000fffffff290 */ /* 0x000fe4000fffe0ff */
[----:B------:R2:W-:Y:S01]  /*4ea0*/  @!UP0 UTMALDG.3D [UR8], [UR4], desc[UR6] ;  /* 0x00000608040085b4 */ /* 0x0005e20008011000 */
[----:B------:R2:W-:Y:S01]  /*4eb0*/  @!P1 SYNCS.ARRIVE.TRANS64.RED.A0TR RZ, [UR21+0x58], R7 ;  /* 0x00005807ffff99a7 */ /* 0x0005e20008300415 */
[----:B------:R-:W-:Y:S01]  /*4ec0*/  SYNCS.ARRIVE.TRANS64.RED.A1T0 RZ, [UR37], RZ ;  /* 0x000000ffffff79a7 */ /* 0x000fe20008100425 */
[----:B------:R-:W-:Y:S05]  /*4ed0*/  BRA.U UP1, `(.L_x_85) ;  /* 0xfffffff101747547 */ /* 0x000fea000b83ffff */
[----:B------:R-:W-:-:S04]  /*4ee0*/  SHF.L.U32 R3, R15, 0x1f, RZ ;  /* 0x0000001f0f037819 */ /* 0x000fc800000006ff */
[----:B------:R-:W3:Y:S02]  /*4ef0*/  SYNCS.PHASECHK.TRANS64.TRYWAIT P0, [UR21+0x60], R3 ;  /* 0x00006003ff0075a7 */ /* 0x000ee40008001115 */
[----:B---3--:R-:W-:Y:S05]  /*4f00*/  @!P0 BRA `(.L_x_86) ;  /* 0x00000050002c8947 */ /* 0x008fea0003800000 */
.L_x_170:
[----:B------:R-:W4:Y:S02]  /*4f10*/  SYNCS.PHASECHK.TRANS64.TRYWAIT P0, [UR21+0x68], R3 ;  /* 0x00006803ff0075a7 */ /* 0x000f240008001115 */
[----:B----4-:R-:W-:Y:S05]  /*4f20*/  @!P0 BRA `(.L_x_87) ;  /* 0x00000050003c8947 */ /* 0x010fea0003800000 */
.L_x_172:
[----:B------:R-:W4:Y:S02]  /*4f30*/  SYNCS.PHASECHK.TRANS64.TRYWAIT P0, [UR21+0x70], R3 ;  /* 0x00007003ff0075a7 */ /* 0x000f240008001115 */
[----:B----4-:R-:W-:Y:S05]  /*4f40*/  @!P0 BRA `(.L_x_88) ;  /* 0x00000050004c8947 */ /* 0x010fea0003800000 */
.L_x_174:
[----:B---3--:R-:W-:-:S07]  /*4f50*/  MOV R0, UR21 ;  /* 0x0000001500007c02 */ /* 0x008fce0008000f00 */
.L_x_89:
[----:B---3--:R-:W-:-:S04]  /*4f60*/  SHF.L.U32 R3, R15, 0x1f, RZ ;  /* 0x0000001f0f037819 */ /* 0x008fc800000006ff */
[----:B------:R3:W4:Y:S03]  /*4f70*/  SYNCS.PHASECHK.TRANS64.TRYWAIT P0, [R0+URZ+0x78], R3 ;  /* 0x00007803000075a7 */ /* 0x00072600080011ff */
[----:B----4-:R-:W-:Y:S05]  /*4f80*/  @!P0 NANOSLEEP.SYNCS 0x989680 ;  /* 0x009896800000895d */ /* 0x010fea0003900000 */
[----:B------:R-:W4:Y:S02]  /*4f90*/  @!P0 SYNCS.PHASECHK.TRANS64 P0, [R0+URZ+0x78], R3 ;  /* 0x00007803000085a7 */ /* 0x000f2400080010ff */
[----:B-12-4-:R-:W-:Y:S05]  /*4fa0*/  @P0 EXIT ;  /* 0x000000000000094d */ /* 0x016fea0003800000 */
[----:B------:R-:W-:Y:S05]  /*4fb0*/  BRA `(.L_x_89) ;  /* 0xfffffffc00e87947 */ /* 0x000fea000383ffff */
.L_x_74:
[----:B------:R-:W-:-:S06]  /*4fc0*/  UISETP.GE.AND UP0, UPT, UR17, 0x4, UPT ;  /* 0x000000041100788c */ /* 0x000fcc000bf06270 */
[----:B------:R-:W-:-:S13]  /*4fd0*/  PLOP3.LUT P0, PT, PT, PT, UP0, 0x80, 0x8 ;  /* 0x000000000008781c */ /* 0x000fda0003f0f008 */
[----:B-1----:R-:W-:Y:S05]  /*4fe0*/  @!P0 EXIT ;  /* 0x000000000000894d */ /* 0x002fea0003800000 */
[----:B------:R-:W1:Y:S08]  /*4ff0*/  S2UR UR4, SR_CgaCtaId ;  /* 0x00000000000479c3 */ /* 0x000e700000008800 */
[----:B------:R-:W-:Y:S01]  /*5000*/  BAR.SYNC.DEFER_BLOCKING 0x6, 0xa0 ;  /* 0x0182800000007b1d */ /* 0x000fe20000010000 */
[C---:B------:R-:W-:Y:S01]  /*5010*/  IMAD.SHL.U32 R7, R95.reuse, 0x40, RZ ;  /* 0x000000405f077824 */ /* 0x040fe200078e00ff */
[C---:B------:R-:W-:Y:S01]  /*5020*/  LOP3.LUT R97, R95.reuse, 0x60, RZ, 0xc0, !PT ;  /* 0x000000605f617812 */ /* 0x040fe200078ec0ff */
[----:B------:R-:W-:-:S02]  /*5030*/  IMAD.SHL.U32 R4, R95, 0x20, RZ ;  /* 0x000000205f047824 */ /* 0x000fc400078e00ff */
[----:B------:R-:W-:Y:S02]  /*5040*/  HFMA2 R36, -RZ, RZ, 0, 0 ;  /* 0x00000000ff247431 */ /* 0x000fe400000001ff */
[----:B------:R-:W-:Y:S01]  /*5050*/  IMAD.SHL.U32 R6, R95, 0x2, RZ ;  /* 0x000000025f067824 */ /* 0x000fe200078e00ff */
[----:B------:R-:W-:Y:S01]  /*5060*/  UMOV UR44, 0x400 ;  /* 0x00000400002c7882 */ /* 0x000fe20000000000 */
[----:B------:R-:W2:Y:S01]  /*5070*/  LDC.64 R82, c[0x0][0x8b0] ;  /* 0x00022c00ff527b82 */ /* 0x000ea20000000a00 */
[----:B------:R-:W-:Y:S01]  /*5080*/  LOP3.LUT R5, R7, 0x180, RZ, 0xc0, !PT ;  /* 0x0000018007057812 */ /* 0x000fe200078ec0ff */
[----:B------:R-:W-:Y:S01]  /*5090*/  IMAD.U32 R37, R95, 0x10000, RZ ;  /* 0x000100005f257824 */ /* 0x000fe200078e00ff */
[----:B------:R-:W-:Y:S01]  /*50a0*/  LOP3.LUT R4, R4, 0xc00, RZ, 0xc0, !PT ;  /* 0x00000c0004047812 */ /* 0x000fe200078ec0ff */
[----:B------:R-:W-:Y:S01]  /*50b0*/  IMAD.MOV.U32 R94, RZ, RZ, RZ ;  /* 0x000000ffff5e7224 */ /* 0x000fe200078e00ff */
[----:B------:R-:W-:Y:S01]  /*50c0*/  LOP3.LUT R6, R5, 0x20, R6, 0xf8, !PT ;  /* 0x0000002005067812 */ /* 0x000fe200078ef806 */
[----:B------:R-:W-:Y:S01]  /*50d0*/  IMAD.SHL.U32 R5, R95, 0x8, RZ ;  /* 0x000000085f057824 */ /* 0x000fe200078e00ff */
[----:B------:R-:W-:Y:S01]  /*50e0*/  LOP3.LUT R4, R4, 0x40, R7, 0xf8, !PT ;  /* 0x0000004004047812 */ /* 0x000fe200078ef807 */
[----:B------:R-:W3:Y:S01]  /*50f0*/  LDC.64 R80, c[0x0][0x8a8] ;  /* 0x00022a00ff507b82 */ /* 0x000ee20000000a00 */
[----:B------:R-:W-:Y:S01]  /*5100*/  LOP3.LUT R37, R37, 0x600000, RZ, 0xc0, !PT ;  /* 0x0060000025257812 */ /* 0x000fe200078ec0ff */
[----:B------:R-:W-:Y:S01]  /*5110*/  IMAD.MOV.U32 R89, RZ, RZ, RZ ;  /* 0x000000ffff597224 */ /* 0x000fe200078e00ff */
[----:B------:R-:W-:-:S02]  /*5120*/  LOP3.LUT R95, R95, 0x2, RZ, 0xc0, !PT ;  /* 0x000000025f5f7812 */ /* 0x000fc400078ec0ff */
[----:B------:R-:W-:Y:S02]  /*5130*/  CS2R R92, SRZ ;  /* 0x00000000005c7805 */ /* 0x000fe4000001ff00 */
[----:B------:R-:W-:Y:S01]  /*5140*/  LOP3.LUT R5, R6, 0x30, R5, 0x78, !PT ;  /* 0x0000003006057812 */ /* 0x000fe200078e7805 */
[----:B------:R-:W4:Y:S01]  /*5150*/  LDCU UR57, c[0x0][0x370] ;  /* 0x00006e00ff3977ac */ /* 0x000f220008000800 */
[----:B------:R-:W-:Y:S01]  /*5160*/  LOP3.LUT R4, R4, 0x200, R7, 0xf8, !PT ;  /* 0x0000020004047812 */ /* 0x000fe200078ef807 */
[----:B------:R-:W-:Y:S01]  /*5170*/  IMAD.MOV R90, RZ, RZ, -R95 ;  /* 0x000000ffff5a7224 */ /* 0x000fe200078e0a5f */
[----:B------:R-:W-:Y:S01]  /*5180*/  MOV R91, RZ ;  /* 0x000000ff005b7202 */ /* 0x000fe20000000f00 */
[----:B-1----:R-:W-:Y:S01]  /*5190*/  ULEA UR44, UR4, UR44, 0x18 ;  /* 0x0000002c042c7291 */ /* 0x002fe2000f8ec0ff */
[----:B------:R-:W-:Y:S01]  /*51a0*/  LOP3.LUT R84, R4, R5, RZ, 0xfc, !PT ;  /* 0x0000000504547212 */ /* 0x000fe200078efcff */
[----:B------:R-:W1:Y:S02]  /*51b0*/  LDCU.64 UR62, c[0x0][0x348] ;  /* 0x00006900ff3e77ac */ /* 0x000e640008000a00 */
[----:B------:R-:W-:-:S02]  /*51c0*/  UIADD3 UR4, UPT, UPT, UR44, 0x4200, URZ ;  /* 0x000042002c047890 */ /* 0x000fc4000fffe0ff */
[----:B------:R-:W-:-:S03]  /*51d0*/  UIADD3 UR5, UPT, UPT, UR44, 0x200, URZ ;  /* 0x000002002c057890 */ /* 0x000fc6000fffe0ff */
[----:B------:R-:W4:Y:S01]  /*51e0*/  LDS R0, [UR44+0x140] ;  /* 0x0001402cff007984 */ /* 0x000f220008000800 */
[----:B------:R-:W1:Y:S01]  /*51f0*/  LDCU UR43, c[0x0][0xb0c] ;  /* 0x00016180ff2b77ac */ /* 0x000e620008000800 */
[----:B------:R-:W-:Y:S02]  /*5200*/  IMAD.U32 R96, RZ, RZ, UR4 ;  /* 0x00000004ff607e24 */ /* 0x000fe4000f8e00ff */
[----:B------:R-:W-:Y:S01]  /*5210*/  IMAD.U32 R98, RZ, RZ, UR5 ;  /* 0x00000005ff627e24 */ /* 0x000fe2000f8e00ff */
[----:B------:R-:W1:Y:S01]  /*5220*/  LDCU UR39, c[0x0][0xb30] ;  /* 0x00016600ff2777ac */ /* 0x000e620008000800 */
[----:B------:R-:W1:Y:S01]  /*5230*/  LDCU.64 UR46, c[0x0][0x888] ;  /* 0x00011100ff2e77ac */ /* 0x000e620008000a00 */
[----:B------:R-:W1:Y:S01]  /*5240*/  LDCU.64 UR40, c[0x0][0xb28] ;  /* 0x00016500ff2877ac */ /* 0x000e620008000a00 */
[----:B------:R-:W1:Y:S01]  /*5250*/  LDCU.64 UR60, c[0x0][0x890] ;  /* 0x00011200ff3c77ac */ /* 0x000e620008000a00 */
[----:B------:R-:W1:Y:S01]  /*5260*/  LDCU.128 UR52, c[0x0][0xb10] ;  /* 0x00016200ff3477ac */ /* 0x000e620008000c00 */
[----:B------:R-:W1:Y:S02]  /*5270*/  LDCU UR56, c[0x0][0x374] ;  /* 0x00006e80ff3877ac */ /* 0x000e640008000800 */
[----:B-1234-:R-:W-:-:S07]  /*5280*/  IMAD.IADD R37, R0, 0x1, R37 ;  /* 0x0000000100257824 */ /* 0x01efce00078e0225 */
.L_x_131:
[C---:B------:R-:W-:Y:S02]  /*5290*/  LEA R3, R89.reuse, UR44, 0x3 ;  /* 0x0000002c59037c11 */ /* 0x040fe4000f8e18ff */
[----:B------:R-:W-:Y:S02]  /*52a0*/  SHF.L.U32 R0, R92, 0x1f, RZ ;  /* 0x0000001f5c007819 */ /* 0x000fe400000006ff */
[----:B------:R-:W-:Y:S02]  /*52b0*/  LEA R5, R89, UR44, 0x4 ;  /* 0x0000002c59057c11 */ /* 0x000fe4000f8e20ff */
[----:B-1----:R-:W1:Y:S02]  /*52c0*/  SYNCS.PHASECHK.TRANS64.TRYWAIT P0, [R3+URZ+0x90], R0 ;  /* 0x00009000030075a7 */ /* 0x002e6400080011ff */
[----:B-1----:R-:W-:Y:S05]  /*52d0*/  @!P0 BRA `(.L_x_90) ;  /* 0x0000004c00808947 */ /* 0x002fea0003800000 */
.L_x_175:
        /* <DEDUP_REMOVED lines=11> */
[----:B------:R-:W-:Y:S01]  /*5390*/  PLOP3.LUT P0, PT, PT, PT, UP1, 0x80, 0x8 ;  /* 0x000000000008781c */ /* 0x000fe20003f0f018 */
[----:B------:R-:W-:Y:S11]  /*53a0*/  UP2UR UR45, UPR, URZ, 0x2 ;  /* 0x00000002ff2d7883 */ /* 0x000ff60008000000 */
[----:B------:R-:W-:Y:S01]  /*53b0*/  @!UPT UIADD3 URZ, UPT, UPT, URZ, URZ, URZ ;  /* 0x000000fffffff290 */ /* 0x000fe2000fffe0ff */
[----:B-1----:R-:W-:Y:S02]  /*53c0*/  @P0 SHF.R.U32.HI R0, RZ, 0x10, R5 ;  /* 0x00000010ff000819 */ /* 0x002fe40000011605 */
        /* <DEDUP_REMOVED lines=12> */
[----:B------:R-:W2:Y:S01]  /*5490*/  LDCU UR12, c[0x0][0xb20] ;  /* 0x00016400ff0c77ac */ /* 0x000ea20008000800 */
[----:B------:R-:W-:Y:S02]  /*54a0*/  UIMAD.WIDE.U32 UR4, UR56, UR55, URZ ;  /* 0x00000037380472a5 */ /* 0x000fe4000f8e00ff */
[----:B------:R-:W-:Y:S02]  /*54b0*/  UIMAD.WIDE.U32 UR6, UR57, UR52, URZ ;  /* 0x00000034390672a5 */ /* 0x000fe4000f8e00ff */
[----:B------:R-:W-:Y:S02]  /*54c0*/  UISETP.NE.AND UP0, UPT, UR54, 0x1, UPT ;  /* 0x000000013600788c */ /* 0x000fe4000bf05270 */
[----:B------:R-:W-:Y:S02]  /*54d0*/  UIMAD.WIDE.U32 UR8, UR37, UR55, URZ ;  /* 0x00000037250872a5 */ /* 0x000fe4000f8e00ff */
[----:B------:R-:W-:Y:S02]  /*54e0*/  UIMAD.WIDE.U32 UR10, UR38, UR52, URZ ;  /* 0x00000034260a72a5 */ /* 0x000fe4000f8e00ff */
[----:B------:R-:W-:Y:S02]  /*54f0*/  UISETP.NE.AND UP1, UPT, UR43, 0x1, UPT ;  /* 0x000000012b00788c */ /* 0x000fe4000bf25270 */
[----:B------:R-:W-:Y:S01]  /*5500*/  UISETP.NE.AND UP2, UPT, UR42, 0x1, UPT ;  /* 0x000000012a00788c */ /* 0x000fe2000bf45270 */
[----:B------:R-:W-:Y:S02]  /*5510*/  UMOV UR4, UR5 ;  /* 0x0000000500047c82 */ /* 0x000fe40008000000 */
[----:B--2---:R-:W-:Y:S03]  /*5520*/  USHF.R.U32.HI UR5, URZ, UR12, UR4 ;  /* 0x0000000cff057299 */ /* 0x004fe60008011604 */
[----:B------:R-:W-:Y:S02]  /*5530*/  UMOV UR4, UR7 ;  /* 0x0000000700047c82 */ /* 0x000fe40008000000 */
[----:B------:R-:W-:Y:S02]  /*5540*/  USHF.R.U32.HI UR7, URZ, UR53, UR4 ;  /* 0x00000035ff077299 */ /* 0x000fe40008011604 */
[----:B------:R-:W-:Y:S02]  /*5550*/  USEL UR4, UR56, UR5, !UP0 ;  /* 0x0000000538047287 */ /* 0x000fe4000c000000 */
[----:B------:R-:W-:Y:S01]  /*5560*/  USEL UR7, UR57, UR7, !UP1 ;  /* 0x0000000739077287 */ /* 0x000fe2000c800000 */
[----:B------:R-:W-:Y:S01]  /*5570*/  UMOV UR5, UR9 ;  /* 0x0000000900057c82 */ /* 0x000fe20008000000 */
[----:B------:R-:W-:Y:S02]  /*5580*/  UIMAD.WIDE.U32 UR8, UR4, UR40, URZ ;  /* 0x00000028040872a5 */ /* 0x000fe4000f8e00ff */
[----:B------:R-:W-:Y:S03]  /*5590*/  USHF.R.U32.HI UR6, URZ, UR12, UR5 ;  /* 0x0000000cff067299 */ /* 0x000fe60008011605 */
[----:B------:R-:W-:Y:S01]  /*55a0*/  UMOV UR5, UR11 ;  /* 0x0000000b00057c82 */ /* 0x000fe20008000000 */
[----:B------:R-:W-:Y:S02]  /*55b0*/  UIMAD.WIDE.U32 UR10, UR7, UR40, URZ ;  /* 0x00000028070a72a5 */ /* 0x000fe4000f8e00ff */
[----:B------:R-:W-:Y:S02]  /*55c0*/  USHF.R.U32.HI UR12, URZ, UR53, UR5 ;  /* 0x00000035ff0c7299 */ /* 0x000fe40008011605 */
[----:B------:R-:W-:Y:S01]  /*55d0*/  USEL UR6, UR37, UR6, !UP0 ;  /* 0x0000000625067287 */ /* 0x000fe2000c000000 */
[----:B------:R-:W-:Y:S02]  /*55e0*/  UMOV UR5, UR9 ;  /* 0x0000000900057c82 */ /* 0x000fe40008000000 */
[----:B------:R-:W-:Y:S01]  /*55f0*/  UMOV UR10, UR11 ;  /* 0x0000000b000a7c82 */ /* 0x000fe20008000000 */
[----:B------:R-:W-:Y:S02]  /*5600*/  @UP2 USHF.R.U32.HI UR4, URZ, UR41, UR5 ;  /* 0x00000029ff042299 */ /* 0x000fe40008011605 */
[----:B------:R-:W-:Y:S02]  /*5610*/  @UP2 USHF.R.U32.HI UR7, URZ, UR41, UR10 ;  /* 0x00000029ff072299 */ /* 0x000fe4000801160a */
[----:B------:R-:W-:Y:S02]  /*5620*/  UIMAD UR4, UR42, UR4, URZ ;  /* 0x000000042a0472a4 */ /* 0x000fe4000f8e02ff */
        /* <DEDUP_REMOVED lines=8> */
[----:B------:R-:W-:Y:S02]  /*56b0*/  USEL UR11, UR6, UR4, !UP2 ;  /* 0x00000004060b7287 */ /* 0x000fe4000d000000 */
[----:B------:R-:W-:Y:S02]  /*56c0*/  UIADD3 UR8, UPT, UPT, -UR5, URZ, URZ ;  /* 0x000000ff05087290 */ /* 0x000fe4000fffe1ff */
[----:B------:R-:W-:Y:S01]  /*56d0*/  UIADD3 UR10, UPT, UPT, -UR11, URZ, URZ ;  /* 0x000000ff0b0a7290 */ /* 0x000fe2000fffe1ff */
[----:B------:R-:W-:Y:S01]  /*56e0*/  @!UP0 UMOV UR4, UR9 ;  /* 0x0000000900048c82 */ /* 0x000fe20008000000 */
[----:B------:R-:W-:Y:S02]  /*56f0*/  UIADD3 UR9, UPT, UPT, -UR6, URZ, URZ ;  /* 0x000000ff06097290 */ /* 0x000fe4000fffe1ff */
[----:B------:R-:W-:Y:S02]  /*5700*/  @!UP0 USHF.R.U32.HI UR4, URZ, UR41, UR4 ;  /* 0x00000029ff048299 */ /* 0x000fe40008011604 */
[----:B------:R-:W-:Y:S02]  /*5710*/  UIMAD UR10, UR42, UR10, UR6 ;  /* 0x0000000a2a0a72a4 */ /* 0x000fe4000f8e0206 */
[----:B------:R-:W-:Y:S04]  /*5720*/  @!UP0 USEL UR4, UR5, UR4, !UP2 ;  /* 0x0000000405048287 */ /* 0x000fe8000d000000 */
[----:B------:R-:W-:Y:S02]  /*5730*/  @!UP0 UIMAD UR10, UR7, UR10, UR4 ;  /* 0x0000000a070a82a4 */ /* 0x000fe4000f8e0204 */
[----:B------:R-:W-:Y:S02]  /*5740*/  @!UP0 UIADD3 UR11, UPT, UPT, UR11, -UR4, URZ ;  /* 0x800000040b0b8290 */ /* 0x000fe4000fffe0ff */
[----:B------:R-:W-:Y:S02]  /*5750*/  UIMAD UR7, UR43, UR8, UR38 ;  /* 0x000000082b0772a4 */ /* 0x000fe4000f8e0226 */
[----:B------:R-:W-:Y:S02]  /*5760*/  @!UP0 UIMAD UR6, UR11, UR42, UR5 ;  /* 0x0000002a0b0682a4 */ /* 0x000fe4000f8e0205 */
[----:B------:R-:W-:Y:S01]  /*5770*/  UIMAD UR4, UR54, UR9, UR37 ;  /* 0x00000009360472a4 */ /* 0x000fe2000f8e0225 */
[----:B------:R-:W-:Y:S02]  /*5780*/  @!UP0 UMOV UR5, UR10 ;  /* 0x0000000a00058c82 */ /* 0x000fe40008000000 */
[----:B------:R-:W-:Y:S02]  /*5790*/  UIMAD UR38, UR5, UR43, UR7 ;  /* 0x0000002b052672a4 */ /* 0x000fe4000f8e0207 */
[----:B------:R-:W-:Y:S11]  /*57a0*/  UIMAD UR37, UR6, UR54, UR4 ;  /* 0x00000036062572a4 */ /* 0x000ff6000f8e0204 */
[----:B------:R-:W-:Y:S01]  /*57b0*/  @!UPT UIADD3 URZ, UPT, UPT, URZ, URZ, URZ ;  /* 0x000000fffffff290 */ /* 0x000fe2000fffe0ff */
.L_x_91:
[----:B------:R-:W-:Y:S01]  /*57c0*/  UISETP.NE.AND UP0, UPT, UR39, 0x1, UPT ;  /* 0x000000012700788c */ /* 0x000fe2000bf05270 */
[----:B------:R-:W-:Y:S01]  /*57d0*/  IADD3 R89, PT, PT, R89, 0x1, RZ ;  /* 0x0000000159597810 */ /* 0x000fe20007ffe0ff */
[----:B------:R-:W-:Y:S02]  /*57e0*/  UIADD3 UR11, UPT, UPT, UR44, 0x200, URZ ;  /* 0x000002002c0b7890 */ /* 0x000fe4000fffe0ff */
[----:B------:R-:W-:Y:S02]  /*57f0*/  USHF.L.U32 UR50, UR16, 0x6, URZ ;  /* 0x0000000610327899 */ /* 0x000fe400080006ff */
[----:B------:R-:W-:Y:S05]  /*5800*/  USHF.L.U32 UR49, UR20, 0x8, URZ ;  /* 0x0000000814317899 */ /* 0x000fea00080006ff */
[----:B------:R-:W2:Y:S01]  /*5810*/  @!UP0 LDCU.128 UR12, c[0x0][0xb10] ;  /* 0x00016200ff0c87ac */ /* 0x000ea20008000c00 */
[----:B------:R-:W3:Y:S01]  /*5820*/  @!UP0 LDCU UR5, c[0x0][0xb0c] ;  /* 0x00016180ff0587ac */ /* 0x000ee20008000800 */
[----:B------:R-:W4:Y:S01]  /*5830*/  @!UP0 LDCU UR10, c[0x0][0xb20] ;  /* 0x00016400ff0a87ac */ /* 0x000f220008000800 */
[----:B--2---:R-:W-:Y:S02]  /*5840*/  UIMAD.WIDE.U32 UR8, UR38, UR12, URZ ;  /* 0x0000000c260872a5 */ /* 0x004fe4000f8e00ff */
[----:B------:R-:W-:Y:S02]  /*5850*/  UIMAD.WIDE.U32 UR6, UR37, UR15, URZ ;  /* 0x0000000f250672a5 */ /* 0x000fe4000f8e00ff */
[----:B------:R-:W-:Y:S03]  /*5860*/  @!UP0 UISETP.NE.AND UP1, UPT, UR14, 0x1, UPT ;  /* 0x000000010e00888c */ /* 0x000fe6000bf25270 */
[----:B------:R-:W-:Y:S01]  /*5870*/  @!UP0 UMOV UR4, UR9 ;  /* 0x0000000900048c82 */ /* 0x000fe20008000000 */
[----:B---3--:R-:W-:Y:S02]  /*5880*/  @!UP0 UISETP.NE.AND UP2, UPT, UR5, 0x1, UPT ;  /* 0x000000010500888c */ /* 0x008fe4000bf45270 */
[----:B------:R-:W-:Y:S01]  /*5890*/  @!UP0 USHF.R.U32.HI UR4, URZ, UR13, UR4 ;  /* 0x0000000dff048299 */ /* 0x000fe20008011604 */
[----:B------:R-:W-:Y:S02]  /*58a0*/  @!UP0 UMOV UR6, UR7 ;  /* 0x0000000700068c82 */ /* 0x000fe40008000000 */
[----:B----4-:R-:W-:Y:S02]  /*58b0*/  @!UP0 USHF.R.U32.HI UR6, URZ, UR10, UR6 ;  /* 0x0000000aff068299 */ /* 0x010fe40008011606 */
[----:B------:R-:W-:Y:S02]  /*58c0*/  @!UP0 USEL UR7, UR38, UR4, !UP2 ;  /* 0x0000000426078287 */ /* 0x000fe4000d000000 */
[----:B------:R-:W-:Y:S04]  /*58d0*/  @!UP0 USEL UR6, UR37, UR6, !UP1 ;  /* 0x0000000625068287 */ /* 0x000fe8000c800000 */
[----:B------:R-:W-:Y:S02]  /*58e0*/  @!UP0 UIADD3 UR4, UPT, UPT, -UR7, UR6, URZ ;  /* 0x0000000607048290 */ /* 0x000fe4000fffe1ff */
[----:B------:R-:W-:Y:S02]  /*58f0*/  @!UP0 UIADD3 UR6, UPT, UPT, UR7, -UR6, URZ ;  /* 0x8000000607068290 */ /* 0x000fe4000fffe0ff */
[----:B------:R-:W-:Y:S02]  /*5900*/  @!UP0 UIMAD UR38, UR4, UR5, UR38 ;  /* 0x00000005042682a4 */ /* 0x000fe4000f8e0226 */
[----:B------:R-:W-:Y:S02]  /*5910*/  @!UP0 UIMAD UR37, UR6, UR14, UR37 ;  /* 0x0000000e062582a4 */ /* 0x000fe4000f8e0225 */
[----:B------:R-:W-:Y:S09]  /*5920*/  ULOP3.LUT UP0, URZ, UR11, 0x1b0, URZ, 0xc0, !UPT ;  /* 0x000001b00bff7892 */ /* 0x000ff2000f80c0ff */
[----:B------:R-:W-:Y:S05]  /*5930*/  BRA.U !UP0, `(.L_x_92) ;  /* 0x0000000108407547 */ /* 0x000fea000b800000 */
[----:B------:R-:W2:Y:S01]  /*5940*/  LDCU.64 UR8, c[0x4][0x88] ;  /* 0x01001100ff0877ac */ /* 0x000ea20008000a00 */
[----:B------:R-:W-:Y:S01]  /*5950*/  MOV R3, 0x0 ;  /* 0x0000000000037802 */ /* 0x000fe20000000f00 */
[----:B------:R-:W-:Y:S02]  /*5960*/  HFMA2 R12, -RZ, RZ, 0, 5.9604644775390625e-08 ;  /* 0x00000001ff0c7431 */ /* 0x000fe400000001ff */
[----:B------:R-:W-:Y:S02]  /*5970*/  IMAD.MOV.U32 R8, RZ, RZ, 0x70 ;  /* 0x00000070ff087424 */ /* 0x000fe400078e00ff */
[----:B------:R-:W-:Y:S01]  /*5980*/  IMAD.MOV.U32 R13, RZ, RZ, RZ ;  /* 0x000000ffff0d7224 */ /* 0x000fe200078e00ff */
[----:B------:R-:W3:Y:S01]  /*5990*/  LDCU.64 UR6, c[0x4][0x90] ;  /* 0x01001200ff0677ac */ /* 0x000ee20008000a00 */
[----:B------:R-:W4:Y:S01]  /*59a0*/  LDC.64 R2, c[0x4][R3] ;  /* 0x0100000003027b82 */ /* 0x000f220000000a00 */
[----:B------:R-:W1:Y:S01]  /*59b0*/  LDCU.64 UR4, c[0x4][0x8] ;  /* 0x01000100ff0477ac */ /* 0x000e620008000a00 */
[----:B--2---:R-:W-:Y:S01]  /*59c0*/  MOV R5, UR9 ;  /* 0x0000000900057c02 */ /* 0x004fe20008000f00 */
[----:B------:R-:W-:Y:S01]  /*59d0*/  IMAD.U32 R4, RZ, RZ, UR8 ;  /* 0x00000008ff047e24 */ /* 0x000fe2000f8e00ff */
[----:B---3--:R-:W-:Y:S01]  /*59e0*/  MOV R7, UR7 ;  /* 0x0000000700077c02 */ /* 0x008fe20008000f00 */
[----:B------:R-:W-:Y:S01]  /*59f0*/  IMAD.U32 R6, RZ, RZ, UR6 ;  /* 0x00000006ff067e24 */ /* 0x000fe2000f8e00ff */
[----:B-1----:R-:W-:Y:S01]  /*5a00*/  MOV R11, UR5 ;  /* 0x00000005000b7c02 */ /* 0x002fe20008000f00 */
[----:B------:R-:W-:Y:S02]  /*5a10*/  IMAD.U32 R10, RZ, RZ, UR4 ;  /* 0x00000004ff0a7e24 */ /* 0x000fe4000f8e00ff */
[----:B------:R-:W-:Y:S07]  /*5a20*/  LEPC R20, `(.L_x_92) ;  /* 0x000000001014794e */ /* 0x000fee0000000000 */
[----:B----45:R-:W-:Y:S05]  /*5a30*/  CALL.ABS.NOINC R2 ;  /* 0x0000000002007343 */ /* 0x030fea0003c00000 */
.L_x_92:
[----:B------:R-:W-:Y:S01]  /*5a40*/  LOP3.LUT P0, RZ, R96, 0x1b0, RZ, 0xc0, !PT ;  /* 0x000001b060ff7812 */ /* 0x000fe2000780c0ff */
[----:B------:R-:W-:Y:S11]  /*5a50*/  BSSY.RECONVERGENT B6, `(.L_x_93) ;  /* 0x0000013000067945 */ /* 0x000ff60003800200 */
[----:B------:R-:W-:Y:S01]  /*5a60*/  @!UPT UIADD3 URZ, UPT, UPT, URZ, URZ, URZ ;  /* 0x000000fffffff290 */ /* 0x000fe2000fffe0ff */
[----:B------:R-:W-:Y:S05]  /*5a70*/  @!P0 BRA `(.L_x_94) ;  /* 0x0000000000408947 */ /* 0x000fea0003800000 */
        /* <DEDUP_REMOVED lines=16> */
.L_x_94:
[----:B------:R-:W-:Y:S05]  /*5b80*/  BSYNC.RECONVERGENT B6 ;  /* 0x0000000000067941 */ /* 0x000fea0003800200 */
.L_x_93:
[----:B------:R-:W-:Y:S01]  /*5b90*/  R2UR UR4, R88 ;  /* 0x00000000580472ca */ /* 0x000fe200000e0000 */
[----:B------:R-:W-:Y:S01]  /*5ba0*/  UISETP.NE.U32.AND UP0, UPT, UR60, URZ, UPT ;  /* 0x000000ff3c00728c */ /* 0x000fe2000bf05070 */
[----:B------:R-:W-:Y:S02]  /*5bb0*/  ISETP.NE.U32.AND P4, PT, R82, RZ, PT ;  /* 0x000000ff5200720c */ /* 0x000fe40003f85070 */
[----:B------:R-:W-:Y:S01]  /*5bc0*/  ISETP.NE.U32.AND P2, PT, RZ, UR46, PT ;  /* 0x0000002eff007c0c */ /* 0x000fe2000bf45070 */
[----:B------:R-:W-:Y:S01]  /*5bd0*/  UISETP.NE.AND.EX UP1, UPT, UR61, URZ, UPT, UP0 ;  /* 0x000000ff3d00728c */ /* 0x000fe2000bf25300 */
[----:B------:R-:W-:Y:S01]  /*5be0*/  ISETP.NE.AND.EX P4, PT, R83, RZ, PT, P4 ;  /* 0x000000ff5300720c */ /* 0x000fe20003f85340 */
[----:B------:R-:W-:Y:S01]  /*5bf0*/  UPLOP3.LUT UP0, UPT, UPT, UPT, UPT, 0x40, 0x4 ;  /* 0x000000000004789c */ /* 0x000fe20003f0e870 */
[----:B------:R-:W-:Y:S05]  /*5c00*/  ISETP.NE.AND.EX P2, PT, RZ, UR47, PT, P2 ;  /* 0x0000002fff007c0c */ /* 0x000fea000bf45320 */
[----:B------:R-:W-:Y:S06]  /*5c10*/  UISETP.NE.AND UP2, UPT, UR4, URZ, UPT ;  /* 0x000000ff0400728c */ /* 0x000fec000bf45270 */
[----:B------:R-:W-:Y:S05]  /*5c20*/  PLOP3.LUT P1, PT, PT, PT, UP2, 0x80, 0x8 ;  /* 0x000000000008781c */ /* 0x000fea0003f2f028 */
[----:B------:R-:W-:Y:S06]  /*5c30*/  @UP2 UPLOP3.LUT UP0, UPT, UPT, UPT, UP1, 0x80, 0x8 ;  /* 0x000000000008289c */ /* 0x000fec0003f0f010 */
[----:B------:R-:W-:Y:S01]  /*5c40*/  PLOP3.LUT P0, PT, PT, PT, UP0, 0x80, 0x8 ;  /* 0x000000000008781c */ /* 0x000fe20003f0f008 */
[----:B------:R-:W-:Y:S01]  /*5c50*/  @!UPT UIADD3 URZ, UPT, UPT, URZ, URZ, URZ ;  /* 0x000000fffffff290 */ /* 0x000fe2000fffe0ff */
[----:B------:R-:W-:Y:S11]  /*5c60*/  BRA.U !UP1, `(.L_x_95) ;  /* 0x00000001093c7547 */ /* 0x000ff6000b800000 */
[----:B------:R-:W-:Y:S01]  /*5c70*/  UISETP.NE.U32.AND UP0, UPT, UR46, URZ, UPT ;  /* 0x000000ff2e00728c */ /* 0x000fe2000bf05070 */
[----:B-1----:R-:W-:Y:S01]  /*5c80*/  HFMA2 R0, -RZ, RZ, 0, 5.9604644775390625e-08 ;  /* 0x00000001ff007431 */ /* 0x002fe200000001ff */
[----:B------:R-:W1:Y:S01]  /*5c90*/  LDCU.64 UR8, c[0x0][0x358] ;  /* 0x00006b00ff0877ac */ /* 0x000e620008000a00 */
[----:B------:R-:W-:Y:S01]  /*5ca0*/  IMAD.MOV.U32 R85, RZ, RZ, 0x1 ;  /* 0x00000001ff557424 */ /* 0x000fe200078e00ff */
[----:B------:R-:W-:Y:S06]  /*5cb0*/  UISETP.NE.AND.EX UP0, UPT, UR47, URZ, UPT, UP0 ;  /* 0x000000ff2f00728c */ /* 0x000fec000bf05300 */
[----:B------:R-:W-:Y:S05]  /*5cc0*/  PLOP3.LUT P3, PT, PT, PT, UP0, 0x80, 0x8 ;  /* 0x000000000008781c */ /* 0x000fea0003f6f008 */
[----:B------:R-:W2:Y:S01]  /*5cd0*/  @UP0 LDCU.64 UR4, c[0x0][0x888] ;  /* 0x00011100ff0407ac */ /* 0x000ea20008000a00 */
[----:B------:R-:W-:Y:S07]  /*5ce0*/  @UP0 UIMAD UR6, UR36, UR60, URZ ;  /* 0x0000003c240602a4 */ /* 0x000fee000f8e02ff */
[----:B------:R-:W-:Y:S01]  /*5cf0*/  @!P3 PRMT R85, R0, 0x7610, R85 ;  /* 0x000076100055b816 */ /* 0x000fe20000000055 */
[----:B--2---:R-:W-:Y:S06]  /*5d00*/  @UP0 UIMAD.WIDE UR4, UR6, 0x4, UR4 ;  /* 0x00000004060408a5 */ /* 0x004fec000f8e0204 */
[----:B------:R-:W-:Y:S01]  /*5d10*/  IMAD.U32 R2, RZ, RZ, UR4 ;  /* 0x00000004ff027e24 */ /* 0x000fe2000f8e00ff */
[----:B------:R-:W-:Y:S04]  /*5d20*/  MOV R3, UR5 ;  /* 0x0000000500037c02 */ /* 0x000fe80008000f00 */
[----:B------:R-:W2:Y:S01]  /*5d30*/  @!UP0 LDCU UR4, c[0x0][0x880] ;  /* 0x00011000ff0487ac */ /* 0x000ea20008000800 */
[----:B-1---5:R3:W5:Y:S02]  /*5d40*/  @P3 LDG.E R41, desc[UR8][R2.64] ;  /* 0x0000000802293981 */ /* 0x022764000c1e1900 */
[----:B--23--:R-:W-:Y:S02]  /*5d50*/  @!P3 IMAD.U32 R41, RZ, RZ, UR4 ;  /* 0x00000004ff29be24 */ /* 0x00cfe4000f8e00ff */
.L_x_95:
[----:B------:R-:W-:Y:S05]  /*5d60*/  @!P4 BRA `(.L_x_96) ;  /* 0x000000000024c947 */ /* 0x000fea0003800000 */
[----:B------:R-:W-:Y:S01]  /*5d70*/  ISETP.NE.U32.AND P3, PT, R80, RZ, PT ;  /* 0x000000ff5000720c */ /* 0x000fe20003f65070 */
[----:B------:R-:W2:Y:S03]  /*5d80*/  LDCU.64 UR4, c[0x0][0x358] ;  /* 0x00006b00ff0477ac */ /* 0x000ea60008000a00 */
[----:B------:R-:W-:Y:S11]  /*5d90*/  ISETP.NE.AND.EX P3, PT, R81, RZ, PT, P3 ;  /* 0x000000ff5100720c */ /* 0x000ff60003f65330 */
[----:B------:R-:W-:Y:S02]  /*5da0*/  @!UPT UIADD3 URZ, UPT, UPT, URZ, URZ, URZ ;  /* 0x000000fffffff290 */ /* 0x000fe4000fffe0ff */
[----:B------:R-:W3:Y:S01]  /*5db0*/  @P3 LDC.64 R2, c[0x0][0x8a8] ;  /* 0x00022a00ff023b82 */ /* 0x000ee20000000a00 */
[----:B-1----:R-:W-:Y:S04]  /*5dc0*/  @P3 IMAD R0, R82, UR36, RZ ;  /* 0x0000002452003c24 */ /* 0x002fe8000f8e02ff */
[----:B---3--:R-:W-:Y:S05]  /*5dd0*/  @P3 IMAD.WIDE R2, R0, 0x4, R2 ;  /* 0x0000000400023825 */ /* 0x008fea00078e0202 */
[----:B--2--5:R2:W5:Y:S02]  /*5de0*/  @P3 LDG.E R38, desc[UR4][R2.64] ;  /* 0x0000000402263981 */ /* 0x024564000c1e1900 */
[----:B--2---:R-:W3:Y:S02]  /*5df0*/  @!P3 LDC R38, c[0x0][0x8a0] ;  /* 0x00022800ff26bb82 */ /* 0x004ee40000000800 */
.L_x_96:
[----:B-----5:R-:W-:Y:S01]  /*5e00*/  FSETP.NEU.AND P4, PT, R41, RZ, PT ;  /* 0x000000ff2900720b */ /* 0x020fe20003f8d000 */
[----:B------:R-:W-:Y:S01]  /*5e10*/  BSSY B1, `(.L_x_97) ;  /* 0x0000042000017945 */ /* 0x000fe20003800000 */
[----:B------:R-:W-:Y:S01]  /*5e20*/  SEL R6, RZ, 0xffffffff, P2 ;  /* 0xffffffffff067807 */ /* 0x000fe20001000000 */
[----:B------:R-:W-:Y:S01]  /*5e30*/  IMAD.MOV.U32 R100, RZ, RZ, 0x1 ;  /* 0x00000001ff647424 */ /* 0x000fe200078e00ff */
[----:B------:R-:W-:Y:S02]  /*5e40*/  LOP3.LUT P3, RZ, R85, 0xff, RZ, 0xc0, !PT ;  /* 0x000000ff55ff7812 */ /* 0x000fe4000786c0ff */
[----:B------:R-:W-:Y:S02]  /*5e50*/  CS2R R78, SRZ ;  /* 0x00000000004e7805 */ /* 0x000fe4000001ff00 */
[----:B------:R-:W-:Y:S02]  /*5e60*/  @P1 SEL R3, RZ, 0xffffffff, P4 ;  /* 0xffffffffff031807 */ /* 0x000fe40002000000 */
[----:B------:R-:W-:Y:S02]  /*5e70*/  CS2R R76, SRZ ;  /* 0x00000000004c7805 */ /* 0x000fe4000001ff00 */
[----:B------:R-:W-:Y:S02]  /*5e80*/  LEA R2, R93, UR44, 0x3 ;  /* 0x0000002c5d027c11 */ /* 0x000fe4000f8e18ff */
[----:B------:R-:W-:Y:S02]  /*5e90*/  CS2R R74, SRZ ;  /* 0x00000000004a7805 */ /* 0x000fe4000001ff00 */
[----:B------:R-:W-:Y:S02]  /*5ea0*/  @P0 SEL R3, R6, R3, !P3 ;  /* 0x0000000306030207 */ /* 0x000fe40005800000 */
[----:B------:R-:W-:Y:S02]  /*5eb0*/  CS2R R72, SRZ ;  /* 0x0000000000487805 */ /* 0x000fe4000001ff00 */
[----:B------:R-:W-:Y:S02]  /*5ec0*/  LEA R71, R36, UR44, 0x3 ;  /* 0x0000002c24477c11 */ /* 0x000fe4000f8e18ff */
[----:B------:R-:W-:Y:S02]  /*5ed0*/  @P1 LOP3.LUT R3, R3, 0x1, RZ, 0xc0, !PT ;  /* 0x0000000103031812 */ /* 0x000fe400078ec0ff */
[----:B------:R-:W-:Y:S02]  /*5ee0*/  SHF.L.U32 R4, R94, 0x1f, RZ ;  /* 0x0000001f5e047819 */ /* 0x000fe400000006ff */
[----:B------:R-:W-:Y:S02]  /*5ef0*/  ISETP.NE.U32.OR P6, PT, R3, 0x1, !P1 ;  /* 0x000000010300780c */ /* 0x000fe40004fc5470 */
[----:B------:R-:W-:Y:S02]  /*5f00*/  PLOP3.LUT P2, PT, PT, PT, UP1, 0x80, 0x8 ;  /* 0x000000000008781c */ /* 0x000fe40003f4f018 */
[----:B------:R-:W-:Y:S02]  /*5f10*/  LEA.HI R39, R36, R36, RZ, 0x1 ;  /* 0x0000002424277211 */ /* 0x000fe400078f08ff */
[----:B------:R-:W-:Y:S02]  /*5f20*/  SEL R3, RZ, 0xffffffff, P4 ;  /* 0xffffffffff037807 */ /* 0x000fe40002000000 */
[----:B------:R-:W-:Y:S01]  /*5f30*/  P2R R102, PR, RZ, 0x40 ;  /* 0x00000040ff667803 */ /* 0x000fe20000000000 */
[C---:B-1----:R-:W-:Y:S01]  /*5f40*/  IMAD.SHL.U32 R0, R39.reuse, 0x80, RZ ;  /* 0x0000008027007824 */ /* 0x042fe200078e00ff */
[----:B------:R-:W-:Y:S03]  /*5f50*/  LOP3.LUT R39, R39, 0xffe, RZ, 0xc0, !PT ;  /* 0x00000ffe27277812 */ /* 0x000fe600078ec0ff */
[----:B------:R-:W-:Y:S02]  /*5f60*/  @P6 SHF.L.U32 R5, R91, 0x1f, RZ ;  /* 0x0000001f5b056819 */ /* 0x000fe400000006ff */
[----:B------:R-:W-:Y:S01]  /*5f70*/  @P2 SEL R3, R6, R3, !P3 ;  /* 0x0000000306032207 */ /* 0x000fe20005800000 */
[----:B------:R-:W-:Y:S01]  /*5f80*/  IMAD.IADD R39, R36, 0x1, -R39 ;  /* 0x0000000124277824 */ /* 0x000fe200078e0a27 */
[----:B------:R-:W1:Y:S01]  /*5f90*/  @P6 SYNCS.PHASECHK.TRANS64.TRYWAIT P1, [R2+URZ+0x40], R5 ;  /* 0x00004005020065a7 */ /* 0x000e6200080211ff */
[----:B------:R-:W-:Y:S02]  /*5fa0*/  LOP3.LUT R0, R0, 0xffffff00, RZ, 0xc0, !PT ;  /* 0xffffff0000007812 */ /* 0x000fe400078ec0ff */
[----:B------:R-:W-:Y:S03]  /*5fb0*/  LOP3.LUT R3, R3, 0x1, RZ, 0xc0, !PT ;  /* 0x0000000103037812 */ /* 0x000fe600078ec0ff */
[----:B------:R-:W-:Y:S01]  /*5fc0*/  IMAD.IADD R0, R37, 0x1, R0 ;  /* 0x0000000125007824 */ /* 0x000fe200078e0200 */
[----:B------:R-:W-:Y:S03]  /*5fd0*/  ISETP.NE.U32.AND P5, PT, R3, 0x1, PT ;  /* 0x000000010300780c */ /* 0x000fe60003fa5070 */
[----:B------:R-:W-:Y:S01]  /*5fe0*/  IMAD R39, R39, 0x100000, R0 ;  /* 0x0010000027277824 */ /* 0x000fe200078e0200 */
[----:B------:R-:W-:Y:S01]  /*5ff0*/  P2R R101, PR, RZ, 0x20 ;  /* 0x00000020ff657803 */ /* 0x000fe20000000000 */
[----:B------:R2:W4:Y:S01]  /*6000*/  SYNCS.PHASECHK.TRANS64.TRYWAIT P0, [R71+URZ+0xb0], R4 ;  /* 0x0000b004470075a7 */ /* 0x00052200080011ff */
[----:B-1----:R-:W-:Y:S01]  /*6010*/  @P6 SEL R100, RZ, 0x1, !P1 ;  /* 0x00000001ff646807 */ /* 0x002fe20004800000 */
[----:B--2---:R-:W-:Y:S06]  /*6020*/  @!P6 BRA `(.L_x_98) ;  /* 0x000000000080e947 */ /* 0x004fec0003800000 */
[----:B------:R-:W-:Y:S01]  /*6030*/  @P5 IMAD R6, R93, 0x1000, R84 ;  /* 0x000010005d065824 */ /* 0x000fe200078e0254 */
[----:B------:R-:W1:Y:S01]  /*6040*/  S2R R0, SR_CgaCtaId ;  /* 0x0000000000007919 */ /* 0x000e620000008800 */
[----:B------:R-:W-:Y:S01]  /*6050*/  ISETP.NE.AND P1, PT, R100, RZ, PT ;  /* 0x000000ff6400720c */ /* 0x000fe20003f25270 */
[----:B------:R-:W-:Y:S01]  /*6060*/  BSSY B0, `(.L_x_99) ;  /* 0x000000b000007945 */ /* 0x000fe20003800000 */
[----:B------:R-:W-:Y:S01]  /*6070*/  @P5 VIADD R5, R6, UR44 ;  /* 0x0000002c06055c36 */ /* 0x000fe20008000000 */
[----:B------:R-:W-:Y:S02]  /*6080*/  CS2R R74, SRZ ;  /* 0x00000000004a7805 */ /* 0x000fe4000001ff00 */
[----:B------:R-:W-:Y:S02]  /*6090*/  CS2R R72, SRZ ;  /* 0x0000000000487805 */ /* 0x000fe4000001ff00 */
[----:B------:R-:W-:Y:S01]  /*60a0*/  CS2R R78, SRZ ;  /* 0x00000000004e7805 */ /* 0x000fe2000001ff00 */
[----:B------:R-:W-:Y:S01]  /*60b0*/  @P5 IMAD R5, R95, -0x10, R5 ;  /* 0xfffffff05f055824 */ /* 0x000fe200078e0205 */
[----:B------:R-:W-:Y:S04]  /*60c0*/  CS2R R76, SRZ ;  /* 0x00000000004c7805 */ /* 0x000fe8000001ff00 */
[----:B------:R-:W-:Y:S05]  /*60d0*/  @P1 BRA `(.L_x_100) ;  /* 0x00000000000c1947 */ /* 0x000fea0003800000 */
[----:B------:R-:W-:Y:S04]  /*60e0*/  SHF.L.U32 R3, R91, 0x1f, RZ ;  /* 0x0000001f5b037819 */ /* 0x000fe800000006ff */
[----:B------:R-:W2:Y:S02]  /*60f0*/  SYNCS.PHASECHK.TRANS64.TRYWAIT P1, [R2+URZ+0x40], R3 ;  /* 0x00004003020075a7 */ /* 0x000ea400080211ff */
[----:B--2---:R-:W-:Y:S05]  /*6100*/  @!P1 BRA `(.L_x_101) ;  /* 0x0000004000089947 */ /* 0x004fea0003800000 */
.L_x_100:
[----:B------:R-:W-:Y:S05]  /*6110*/  BSYNC B0 ;  /* 0x0000000000007941 */ /* 0x000fea0003800000 */
.L_x_99:
[----:B------:R-:W-:Y:S01]  /*6120*/  ISETP.NE.AND P1, PT, R101, RZ, PT ;  /* 0x000000ff6500720c */ /* 0x000fe20003f25270 */
[----:B--2---:R-:W-:Y:S02]  /*6130*/  VIADD R3, R2, 0x60 ;  /* 0x0000006002037836 */ /* 0x004fe40000000000 */
[----:B------:R-:W-:Y:S03]  /*6140*/  VIADD R93, R93, 0x1 ;  /* 0x000000015d5d7836 */ /* 0x000fe60000000000 */
[----:B-1----:R-:W-:Y:S07]  /*6150*/  PRMT R0, R0, 0x654, R3 ;  /* 0x0000065400007816 */ /* 0x002fee0000000003 */
[----:B------:R1:W2:Y:S04]  /*6160*/  @P1 LDS.128 R72, [R6+UR44+0x200] ;  /* 0x0002002c06481984 */ /* 0x0002a80008000c00 */
[----:B------:R1:W1:Y:S01]  /*6170*/  @P1 LDS.128 R76, [R5+0x210] ;  /* 0x00021000054c1984 */ /* 0x0002620000000c00 */
[C---:B------:R-:W-:Y:S01]  /*6180*/  ISETP.NE.AND P1, PT, R93.reuse, 0x4, PT ;  /* 0x000000045d00780c */ /* 0x040fe20003f25270 */
[----:B------:R-:W-:Y:S01]  /*6190*/  @!PT LDS RZ, [RZ] ;  /* 0x00000000fffff984 */ /* 0x000fe20000000800 */
[----:B------:R-:W-:Y:S01]  /*61a0*/  @!PT LDS RZ, [RZ] ;  /* 0x00000000fffff984 */ /* 0x000fe20000000800 */
[----:B------:R-:W-:Y:S01]  /*61b0*/  @!PT LDS RZ, [RZ] ;  /* 0x00000000fffff984 */ /* 0x000fe20000000800 */
[----:B------:R-:W-:Y:S01]  /*61c0*/  @!PT LDS RZ, [RZ] ;  /* 0x00000000fffff984 */ /* 0x000fe20000000800 */
[----:B------:R5:W-:Y:S06]  /*61d0*/  MEMBAR.ALL.CTA ;  /* 0x0000000000007992 */ /* 0x000bec0000008000 */
[----:B-----5:R-:W5:Y:S01]  /*61e0*/  FENCE.VIEW.ASYNC.S ;  /* 0x00000000000073c6 */ /* 0x020f620000000000 */
[----:B------:R-:W-:Y:S01]  /*61f0*/  SEL R93, R93, RZ, P1 ;  /* 0x000000ff5d5d7207 */ /* 0x000fe20000800000 */
[----:B-----5:R5:W-:Y:S02]  /*6200*/  SYNCS.ARRIVE.TRANS64.RED.A1T0 RZ, [R0+URZ], RZ ;  /* 0x000000ff00ff79a7 */ /* 0x020be400081004ff */
[----:B-----5:R-:W-:Y:S04]  /*6210*/  SEL R0, RZ, 0x1, P1 ;  /* 0x00000001ff007807 */ /* 0x020fe80000800000 */
[----:B--2---:R-:W-:Y:S02]  /*6220*/  LOP3.LUT R91, R91, R0, RZ, 0x3c, !PT ;  /* 0x000000005b5b7212 */ /* 0x004fe400078e3cff */
.L_x_98:
[----:B------:R-:W-:Y:S05]  /*6230*/  BSYNC B1 ;  /* 0x0000000000017941 */ /* 0x000fea0003800000 */
.L_x_97:
[----:B------:R-:W-:Y:S04]  /*6240*/  SHF.R.U32.HI R3, RZ, 0x15, R39 ;  /* 0x00000015ff037819 */ /* 0x000fe80000011627 */
[----:B------:R-:W-:Y:S01]  /*6250*/  LOP3.LUT P1, RZ, R3, 0x3, R86, 0x48, !PT ;  /* 0x0000000303ff7812 */ /* 0x000fe20007824856 */
[----:B------:R-:W-:Y:S01]  /*6260*/  @!UPT UIADD3 URZ, UPT, UPT, URZ, URZ, URZ ;  /* 0x000000fffffff290 */ /* 0x000fe2000fffe0ff */
[----:B----4-:R-:W-:Y:S11]  /*6270*/  @P0 BRA `(.L_x_102) ;  /* 0x0000000000080947 */ /* 0x010ff60003800000 */
[----:B------:R-:W2:Y:S02]  /*6280*/  SYNCS.PHASECHK.TRANS64.TRYWAIT P0, [R71+URZ+0xb0], R4 ;  /* 0x0000b004470075a7 */ /* 0x000ea400080011ff */
[----:B--2---:R-:W-:Y:S05]  /*6290*/  @!P0 BRA `(.L_x_103) ;  /* 0x0000003c00b88947 */ /* 0x004fea0003800000 */
.L_x_102:
[----:B------:R-:W-:Y:S05]  /*62a0*/  @!P1 BRA `(.L_x_104) ;  /* 0x0000000000409947 */ /* 0x000fea0003800000 */
[----:B------:R-:W1:Y:S01]  /*62b0*/  LDCU.64 UR8, c[0x4][0x78] ;  /* 0x01000f00ff0877ac */ /* 0x000e620008000a00 */
[----:B------:R-:W-:Y:S01]  /*62c0*/  MOV R3, 0x0 ;  /* 0x0000000000037802 */ /* 0x000fe20000000f00 */
[----:B------:R-:W-:Y:S02]  /*62d0*/  HFMA2 R12, -RZ, RZ, 0, 5.9604644775390625e-08 ;  /* 0x00000001ff0c7431 */ /* 0x000fe400000001ff */
[----:B------:R-:W-:Y:S02]  /*62e0*/  IMAD.MOV.U32 R8, RZ, RZ, 0x192 ;  /* 0x00000192ff087424 */ /* 0x000fe400078e00ff */
[----:B------:R-:W-:Y:S01]  /*62f0*/  IMAD.MOV.U32 R13, RZ, RZ, RZ ;  /* 0x000000ffff0d7224 */ /* 0x000fe200078e00ff */
[----:B------:R-:W4:Y:S01]  /*6300*/  LDCU.64 UR6, c[0x4][0x80] ;  /* 0x01001000ff0677ac */ /* 0x000f220008000a00 */
[----:B------:R-:W3:Y:S01]  /*6310*/  LDC.64 R2, c[0x4][R3] ;  /* 0x0100000003027b82 */ /* 0x000ee20000000a00 */
[----:B------:R-:W5:Y:S01]  /*6320*/  LDCU.64 UR4, c[0x4][0x18] ;  /* 0x01000300ff0477ac */ /* 0x000f620008000a00 */
[----:B-1----:R-:W-:Y:S01]  /*6330*/  MOV R5, UR9 ;  /* 0x0000000900057c02 */ /* 0x002fe20008000f00 */
[----:B--2---:R-:W-:Y:S01]  /*6340*/  IMAD.U32 R4, RZ, RZ, UR8 ;  /* 0x00000008ff047e24 */ /* 0x004fe2000f8e00ff */
[----:B----4-:R-:W-:Y:S01]  /*6350*/  MOV R7, UR7 ;  /* 0x0000000700077c02 */ /* 0x010fe20008000f00 */
[----:B------:R-:W-:Y:S01]  /*6360*/  IMAD.U32 R6, RZ, RZ, UR6 ;  /* 0x00000006ff067e24 */ /* 0x000fe2000f8e00ff */
[----:B-----5:R-:W-:Y:S01]  /*6370*/  MOV R11, UR5 ;  /* 0x00000005000b7c02 */ /* 0x020fe20008000f00 */
[----:B------:R-:W-:Y:S02]  /*6380*/  IMAD.U32 R10, RZ, RZ, UR4 ;  /* 0x00000004ff0a7e24 */ /* 0x000fe4000f8e00ff */
[----:B------:R-:W-:Y:S07]  /*6390*/  LEPC R20, `(.L_x_104) ;  /* 0x000000001014794e */ /* 0x000fee0000000000 */
[----:B---3--:R-:W-:Y:S05]  /*63a0*/  CALL.ABS.NOINC R2 ;  /* 0x0000000002007343 */ /* 0x008fea0003c00000 */
.L_x_104:
[-C--:B------:R-:W-:Y:S01]  /*63b0*/  F2FP.F16.E4M3.UNPACK_B R42, R72.reuse ;  /* 0x00000048ff2a723e */ /* 0x080fe200020006ff */
[----:B------:R-:W-:Y:S05]  /*63c0*/  WARPSYNC.ALL ;  /* 0x0000000000007948 */ /* 0x000fea0003800000 */
[----:B------:R-:W-:Y:S01]  /*63d0*/  R2UR UR4, R39 ;  /* 0x00000000270472ca */ /* 0x000fe200000e0000 */
[--C-:B------:R-:W-:Y:S01]  /*63e0*/  HADD2.F32 R40, -RZ, R42.reuse.H0_H0 ;  /* 0x2000002aff287230 */ /* 0x100fe20000004100 */
[----:B------:R-:W-:Y:S01]  /*63f0*/  F2FP.F16.E4M3.UNPACK_B R43, R72.H1 ;  /* 0x00000048ff2b723e */ /* 0x000fe200030006ff */
[----:B------:R-:W-:Y:S01]  /*6400*/  HADD2.F32 R42, -RZ, R42.H1_H1 ;  /* 0x3000002aff2a7230 */ /* 0x000fe20000004100 */
[-C--:B------:R-:W-:Y:S01]  /*6410*/  F2FP.F16.E4M3.UNPACK_B R45, R73.reuse ;  /* 0x00000049ff2d723e */ /* 0x080fe200020006ff */
[----:B------:R-:W-:Y:S01]  /*6420*/  BSSY.RECONVERGENT B0, `(.L_x_105) ;  /* 0x0000099000007945 */ /* 0x000fe20003800200 */
[----:B------:R-:W-:Y:S01]  /*6430*/  F2FP.F16.E4M3.UNPACK_B R47, R73.H1 ;  /* 0x00000049ff2f723e */ /* 0x000fe200030006ff */
[--C-:B------:R-:W-:Y:S01]  /*6440*/  HADD2.F32 R44, -RZ, R43.reuse.H0_H0 ;  /* 0x2000002bff2c7230 */ /* 0x100fe20000004100 */
[-C--:B------:R-:W-:Y:S01]  /*6450*/  F2FP.F16.E4M3.UNPACK_B R49, R74.reuse ;  /* 0x0000004aff31723e */ /* 0x080fe200020006ff */
[----:B------:R-:W-:Y:S01]  /*6460*/  HADD2.F32 R46, -RZ, R43.H1_H1 ;  /* 0x3000002bff2e7230 */ /* 0x000fe20000004100 */
[----:B------:R-:W-:Y:S01]  /*6470*/  F2FP.F16.E4M3.UNPACK_B R51, R74.H1 ;  /* 0x0000004aff33723e */ /* 0x000fe200030006ff */
[--C-:B------:R-:W-:Y:S01]  /*6480*/  HADD2.F32 R43, -RZ, R45.reuse.H0_H0 ;  /* 0x2000002dff2b7230 */ /* 0x100fe20000004100 */
[-C--:B------:R-:W-:Y:S01]  /*6490*/  F2FP.F16.E4M3.UNPACK_B R53, R75.reuse ;  /* 0x0000004bff35723e */ /* 0x080fe200020006ff */
[----:B-12---:R-:W-:Y:S01]  /*64a0*/  LDTM.16dp32bit_t0_t15.x32 R4, tmem[UR4] ;  /* 0x00000004000479ee */ /* 0x006fe20008a80000 */
[----:B------:R-:W3:Y:S01]  /*64b0*/  LDTM.16dp32bit_t16_t31.x32 R4, tmem[UR4+0x20] ;  /* 0x00002004000479ee */ /* 0x000ee20008aa0000 */
[----:B------:R-:W-:Y:S01]  /*64c0*/  IADD3 R112, PT, PT, R84, UR44, RZ ;  /* 0x0000002c54707c10 */ /* 0x000fe2000fffe0ff */
[----:B------:R-:W-:Y:S01]  /*64d0*/  HADD2.F32 R48, -RZ, R45.H1_H1 ;  /* 0x3000002dff307230 */ /* 0x000fe20000004100 */
[----:B------:R-:W-:Y:S01]  /*64e0*/  SHF.L.U32 R103, R90, 0x4, RZ ;  /* 0x000000045a677819 */ /* 0x000fe200000006ff */
[----:B------:R-:W-:Y:S01]  /*64f0*/  HADD2.F32 R52, -RZ, R49.H1_H1 ;  /* 0x30000031ff347230 */ /* 0x000fe20000004100 */
[----:B------:R-:W-:Y:S01]  /*6500*/  F2FP.F16.E4M3.UNPACK_B R55, R75.H1 ;  /* 0x0000004bff37723e */ /* 0x000fe200030006ff */
[----:B------:R-:W-:Y:S01]  /*6510*/  HADD2.F32 R56, -RZ, R53.H1_H1 ;  /* 0x30000035ff387230 */ /* 0x000fe20000004100 */
[-C--:B------:R-:W-:Y:S01]  /*6520*/  F2FP.F16.E4M3.UNPACK_B R57, R76.reuse ;  /* 0x0000004cff39723e */ /* 0x080fe200020006ff */
[--C-:B------:R-:W-:Y:S01]  /*6530*/  HADD2.F32 R45, -RZ, R47.reuse.H0_H0 ;  /* 0x2000002fff2d7230 */ /* 0x100fe20000004100 */
[----:B------:R-:W-:Y:S01]  /*6540*/  F2FP.F16.E4M3.UNPACK_B R59, R76.H1 ;  /* 0x0000004cff3b723e */ /* 0x000fe200030006ff */
[----:B------:R-:W-:Y:S01]  /*6550*/  HADD2.F32 R50, -RZ, R47.H1_H1 ;  /* 0x3000002fff327230 */ /* 0x000fe20000004100 */
[-C--:B------:R-:W-:Y:S01]  /*6560*/  F2FP.F16.E4M3.UNPACK_B R61, R77.reuse ;  /* 0x0000004dff3d723e */ /* 0x080fe200020006ff */
[----:B------:R-:W-:Y:S01]  /*6570*/  HADD2.F32 R47, -RZ, R49.H0_H0 ;  /* 0x20000031ff2f7230 */ /* 0x000fe20000004100 */
[----:B------:R-:W-:Y:S01]  /*6580*/  F2FP.F16.E4M3.UNPACK_B R63, R77.H1 ;  /* 0x0000004dff3f723e */ /* 0x000fe200030006ff */
[----:B------:R-:W-:Y:S01]  /*6590*/  HADD2.F32 R60, -RZ, R57.H1_H1 ;  /* 0x30000039ff3c7230 */ /* 0x000fe20000004100 */
[-C--:B------:R-:W-:Y:S01]  /*65a0*/  F2FP.F16.E4M3.UNPACK_B R65, R78.reuse ;  /* 0x0000004eff41723e */ /* 0x080fe200020006ff */
[----:B------:R-:W-:Y:S01]  /*65b0*/  HADD2.F32 R64, -RZ, R61.H1_H1 ;  /* 0x3000003dff407230 */ /* 0x000fe20000004100 */
[----:B------:R-:W-:Y:S01]  /*65c0*/  F2FP.F16.E4M3.UNPACK_B R67, R78.H1 ;  /* 0x0000004eff43723e */ /* 0x000fe200030006ff */
[----:B------:R-:W-:Y:S01]  /*65d0*/  HADD2.F32 R49, -RZ, R51.H0_H0 ;  /* 0x20000033ff317230 */ /* 0x000fe20000004100 */
[----:B------:R-:W-:Y:S01]  /*65e0*/  ISETP.NE.AND P0, PT, R97, RZ, PT ;  /* 0x000000ff6100720c */ /* 0x000fe20003f05270 */
[----:B------:R-:W-:Y:S01]  /*65f0*/  HADD2.F32 R68, -RZ, R65.H1_H1 ;  /* 0x30000041ff447230 */ /* 0x000fe20000004100 */
[----:B------:R-:W-:Y:S01]  /*6600*/  ISETP.NE.AND P6, PT, R102, RZ, PT ;  /* 0x000000ff6600720c */ /* 0x000fe20003fc5270 */
[----:B------:R-:W-:Y:S02]  /*6610*/  HADD2.F32 R54, -RZ, R51.H1_H1 ;  /* 0x30000033ff367230 */ /* 0x000fe40000004100 */
[C---:B---3--:R-:W-:Y:S01]  /*6620*/  FMUL R0, R38.reuse, R4 ;  /* 0x0000000426007220 */ /* 0x048fe20000400000 */
[C---:B------:R-:W-:Y:S01]  /*6630*/  FMUL R2, R38.reuse, R5 ;  /* 0x0000000526027220 */ /* 0x040fe20000400000 */
[C---:B------:R-:W-:Y:S01]  /*6640*/  FMUL R4, R38.reuse, R8 ;  /* 0x0000000826047220 */ /* 0x040fe20000400000 */
[C---:B------:R-:W-:Y:S01]  /*6650*/  FMUL R5, R38.reuse, R9 ;  /* 0x0000000926057220 */ /* 0x040fe20000400000 */
[C---:B------:R-:W-:Y:S01]  /*6660*/  FFMA R0, R41.reuse, R40, R0 ;  /* 0x0000002829007223 */ /* 0x040fe20000000000 */
[C---:B------:R-:W-:Y:S01]  /*6670*/  FFMA R2, R41.reuse, R42, R2 ;  /* 0x0000002a29027223 */ /* 0x040fe20000000002 */
[C---:B------:R-:W-:Y:S01]  /*6680*/  FMUL R8, R38.reuse, R12 ;  /* 0x0000000c26087220 */ /* 0x040fe20000400000 */
[C---:B------:R-:W-:Y:S01]  /*6690*/  FMUL R9, R38.reuse, R13 ;  /* 0x0000000d26097220 */ /* 0x040fe20000400000 */
[----:B------:R-:W-:Y:S02]  /*66a0*/  HADD2.F32 R51, -RZ, R53.H0_H0 ;  /* 0x20000035ff337230 */ /* 0x000fe40000004100 */
[C---:B------:R-:W-:Y:S01]  /*66b0*/  FMUL R12, R38.reuse, R16 ;  /* 0x00000010260c7220 */ /* 0x040fe20000400000 */
        /* <DEDUP_REMOVED lines=13> */
[C---:B------:R-:W-:Y:S01]  /*6790*/  FFMA R3, R41.reuse, R44, R3 ;  /* 0x0000002c29037223 */ /* 0x040fe20000000003 */
[----:B------:R-:W-:Y:S01]  /*67a0*/  F2FP.F16.E4M3.UNPACK_B R40, R79 ;  /* 0x0000004fff28723e */ /* 0x000fe200020006ff */
[C---:B------:R-:W-:Y:S01]  /*67b0*/  FFMA R7, R41.reuse, R46, R7 ;  /* 0x0000002e29077223 */ /* 0x040fe20000000007 */
[C---:B------:R-:W-:Y:S01]  /*67c0*/  FFMA R4, R41.reuse, R43, R4 ;  /* 0x0000002b29047223 */ /* 0x040fe20000000004 */
[----:B------:R-:W-:Y:S01]  /*67d0*/  F2FP.F16.E4M3.UNPACK_B R42, R79.H1 ;  /* 0x0000004fff2a723e */ /* 0x000fe200030006ff */
[C---:B------:R-:W-:Y:S01]  /*67e0*/  FFMA R5, R41.reuse, R48, R5 ;  /* 0x0000003029057223 */ /* 0x040fe20000000005 */
[----:B------:R-:W-:Y:S01]  /*67f0*/  FFMA R6, R41, R45, R6 ;  /* 0x0000002d29067223 */ /* 0x000fe20000000006 */
[----:B------:R-:W-:Y:S01]  /*6800*/  F2FP.SATFINITE.E4M3.F32.PACK_AB_MERGE_C R99, R7, R3, RZ ;  /* 0x000000030763723e */ /* 0x000fe200048070ff */
[C---:B------:R-:W-:Y:S01]  /*6810*/  FFMA R11, R41.reuse, R50, R11 ;  /* 0x00000032290b7223 */ /* 0x040fe2000000000b */
[C---:B------:R-:W-:Y:S01]  /*6820*/  FFMA R8, R41.reuse, R47, R8 ;  /* 0x0000002f29087223 */ /* 0x040fe20000000008 */
[----:B------:R-:W-:Y:S01]  /*6830*/  FMUL R10, R38, R14 ;  /* 0x0000000e260a7220 */ /* 0x000fe20000400000 */
[----:B------:R-:W-:Y:S01]  /*6840*/  F2FP.SATFINITE.E4M3.F32.PACK_AB_MERGE_C R104, R2, R0, R99 ;  /* 0x000000000268723e */ /* 0x000fe20004807063 */
[----:B------:R-:W-:Y:S01]  /*6850*/  FFMA R9, R41, R52, R9 ;  /* 0x0000003429097223 */ /* 0x000fe20000000009 */
[----:B------:R-:W-:Y:S01]  /*6860*/  F2FP.SATFINITE.E4M3.F32.PACK_AB_MERGE_C R105, R11, R6, RZ ;  /* 0x000000060b69723e */ /* 0x000fe200048070ff */
[----:B------:R-:W-:Y:S01]  /*6870*/  FFMA R10, R41, R49, R10 ;  /* 0x00000031290a7223 */ /* 0x000fe2000000000a */
[----:B------:R-:W-:Y:S01]  /*6880*/  IADD3 R99, PT, PT, R112, R103, RZ ;  /* 0x0000006770637210 */ /* 0x000fe20007ffe0ff */
[C---:B------:R-:W-:Y:S01]  /*6890*/  FMUL R15, R38.reuse, R15 ;  /* 0x0000000f260f7220 */ /* 0x040fe20000400000 */
[--C-:B------:R-:W-:Y:S01]  /*68a0*/  HADD2.F32 R53, -RZ, R55.reuse.H0_H0 ;  /* 0x20000037ff357230 */ /* 0x100fe20000004100 */
[----:B------:R-:W-:Y:S01]  /*68b0*/  F2FP.SATFINITE.E4M3.F32.PACK_AB_MERGE_C R105, R5, R4, R105 ;  /* 0x000000040569723e */ /* 0x000fe20004807069 */
[----:B------:R-:W-:Y:S02]  /*68c0*/  HADD2.F32 R58, -RZ, R55.H1_H1 ;  /* 0x30000037ff3a7230 */ /* 0x000fe40000004100 */
[C---:B------:R-:W-:Y:S01]  /*68d0*/  FFMA R15, R41.reuse, R54, R15 ;  /* 0x00000036290f7223 */ /* 0x040fe2000000000f */
[C---:B------:R-:W-:Y:S01]  /*68e0*/  FFMA R12, R41.reuse, R51, R12 ;  /* 0x00000033290c7223 */ /* 0x040fe2000000000c */
[C---:B------:R-:W-:Y:S01]  /*68f0*/  FFMA R13, R41.reuse, R56, R13 ;  /* 0x00000038290d7223 */ /* 0x040fe2000000000d */
[----:B------:R-:W-:Y:S02]  /*6900*/  HADD2.F32 R55, -RZ, R57.H0_H0 ;  /* 0x20000039ff377230 */ /* 0x000fe40000004100 */
[C---:B------:R-:W-:Y:S01]  /*6910*/  FMUL R14, R38.reuse, R18 ;  /* 0x00000012260e7220 */ /* 0x040fe20000400000 */
[C---:B------:R-:W-:Y:S01]  /*6920*/  FMUL R19, R38.reuse, R19 ;  /* 0x0000001326137220 */ /* 0x040fe20000400000 */
[--C-:B------:R-:W-:Y:S02]  /*6930*/  HADD2.F32 R57, -RZ, R59.reuse.H0_H0 ;  /* 0x2000003bff397230 */ /* 0x100fe40000004100 */
[C---:B------:R-:W-:Y:S01]  /*6940*/  FMUL R18, R38.reuse, R22 ;  /* 0x0000001626127220 */ /* 0x040fe20000400000 */
[C---:B------:R-:W-:Y:S01]  /*6950*/  FFMA R14, R41.reuse, R53, R14 ;  /* 0x00000035290e7223 */ /* 0x040fe2000000000e */
[----:B------:R-:W-:Y:S02]  /*6960*/  HADD2.F32 R62, -RZ, R59.H1_H1 ;  /* 0x3000003bff3e7230 */ /* 0x000fe40000004100 */
[C---:B------:R-:W-:Y:S01]  /*6970*/  FFMA R19, R41.reuse, R58, R19 ;  /* 0x0000003a29137223 */ /* 0x040fe20000000013 */
[----:B------:R-:W-:Y:S02]  /*6980*/  HADD2.F32 R59, -RZ, R61.H0_H0 ;  /* 0x2000003dff3b7230 */ /* 0x000fe40000004100 */
[C---:B------:R-:W-:Y:S01]  /*6990*/  FMUL R23, R38.reuse, R23 ;  /* 0x0000001726177220 */ /* 0x040fe20000400000 */
[C---:B------:R-:W-:Y:S01]  /*69a0*/  FFMA R16, R41.reuse, R55, R16 ;  /* 0x0000003729107223 */ /* 0x040fe20000000010 */
[C---:B------:R-:W-:Y:S01]  /*69b0*/  FFMA R17, R41.reuse, R60, R17 ;  /* 0x0000003c29117223 */ /* 0x040fe20000000011 */
[--C-:B------:R-:W-:Y:S02]  /*69c0*/  HADD2.F32 R61, -RZ, R63.reuse.H0_H0 ;  /* 0x2000003fff3d7230 */ /* 0x100fe40000004100 */
[C---:B------:R-:W-:Y:S01]  /*69d0*/  FFMA R18, R41.reuse, R57, R18 ;  /* 0x0000003929127223 */ /* 0x040fe20000000012 */
[----:B------:R-:W-:Y:S02]  /*69e0*/  HADD2.F32 R66, -RZ, R63.H1_H1 ;  /* 0x3000003fff427230 */ /* 0x000fe40000004100 */
[C---:B------:R-:W-:Y:S01]  /*69f0*/  FMUL R22, R38.reuse, R26 ;  /* 0x0000001a26167220 */ /* 0x040fe20000400000 */
[----:B------:R-:W-:Y:S02]  /*6a00*/  HADD2.F32 R63, -RZ, R65.H0_H0 ;  /* 0x20000041ff3f7230 */ /* 0x000fe40000004100 */
[C---:B------:R-:W-:Y:S01]  /*6a10*/  FFMA R23, R41.reuse, R62, R23 ;  /* 0x0000003e29177223 */ /* 0x040fe20000000017 */
[C---:B------:R-:W-:Y:S01]  /*6a20*/  FMUL R27, R38.reuse, R27 ;  /* 0x0000001b261b7220 */ /* 0x040fe20000400000 */
[C---:B------:R-:W-:Y:S01]  /*6a30*/  FFMA R20, R41.reuse, R59, R20 ;  /* 0x0000003b29147223 */ /* 0x040fe20000000014 */
[C---:B------:R-:W-:Y:S01]  /*6a40*/  FFMA R21, R41.reuse, R64, R21 ;  /* 0x0000004029157223 */ /* 0x040fe20000000015 */
[--C-:B------:R-:W-:Y:S02]  /*6a50*/  HADD2.F32 R65, -RZ, R67.reuse.H0_H0 ;  /* 0x20000043ff417230 */ /* 0x100fe40000004100 */
[C---:B------:R-:W-:Y:S01]  /*6a60*/  FFMA R22, R41.reuse, R61, R22 ;  /* 0x0000003d29167223 */ /* 0x040fe20000000016 */
[----:B------:R-:W-:Y:S02]  /*6a70*/  HADD2.F32 R70, -RZ, R67.H1_H1 ;  /* 0x30000043ff467230 */ /* 0x000fe40000004100 */
[C---:B------:R-:W-:Y:S01]  /*6a80*/  FMUL R26, R38.reuse, R30 ;  /* 0x0000001e261a7220 */ /* 0x040fe20000400000 */
[--C-:B------:R-:W-:Y:S02]  /*6a90*/  HADD2.F32 R67, -RZ, R40.reuse.H0_H0 ;  /* 0x20000028ff437230 */ /* 0x100fe40000004100 */
[C---:B------:R-:W-:Y:S01]  /*6aa0*/  FFMA R27, R41.reuse, R66, R27 ;  /* 0x00000042291b7223 */ /* 0x040fe2000000001b */
[C---:B------:R-:W-:Y:S01]  /*6ab0*/  FMUL R31, R38.reuse, R31 ;  /* 0x0000001f261f7220 */ /* 0x040fe20000400000 */
[C---:B------:R-:W-:Y:S01]  /*6ac0*/  FFMA R24, R41.reuse, R63, R24 ;  /* 0x0000003f29187223 */ /* 0x040fe20000000018 */
[----:B------:R-:W-:Y:S02]  /*6ad0*/  HADD2.F32 R40, -RZ, R40.H1_H1 ;  /* 0x30000028ff287230 */ /* 0x000fe40000004100 */
[C---:B------:R-:W-:Y:S01]  /*6ae0*/  FFMA R25, R41.reuse, R68, R25 ;  /* 0x0000004429197223 */ /* 0x040fe20000000019 */
[--C-:B------:R-:W-:Y:S02]  /*6af0*/  HADD2.F32 R69, -RZ, R42.reuse.H0_H0 ;  /* 0x2000002aff457230 */ /* 0x100fe40000004100 */
[C---:B------:R-:W-:Y:S01]  /*6b00*/  FFMA R26, R41.reuse, R65, R26 ;  /* 0x00000041291a7223 */ /* 0x040fe2000000001a */
[----:B------:R-:W-:Y:S02]  /*6b10*/  HADD2.F32 R42, -RZ, R42.H1_H1 ;  /* 0x3000002aff2a7230 */ /* 0x000fe40000004100 */
[C---:B------:R-:W-:Y:S01]  /*6b20*/  FMUL R30, R38.reuse, R34 ;  /* 0x00000022261e7220 */ /* 0x040fe20000400000 */
[----:B------:R-:W-:Y:S01]  /*6b30*/  FFMA R31, R41, R70, R31 ;  /* 0x00000046291f7223 */ /* 0x000fe2000000001f */
[----:B------:R-:W-:Y:S01]  /*6b40*/  FMUL R35, R38, R35 ;  /* 0x0000002326237220 */ /* 0x000fe20000400000 */
[----:B------:R-:W-:Y:S01]  /*6b50*/  F2FP.SATFINITE.E4M3.F32.PACK_AB_MERGE_C R106, R15, R10, RZ ;  /* 0x0000000a0f6a723e */ /* 0x000fe200048070ff */
[----:B------:R-:W-:Y:S01]  /*6b60*/  FFMA R28, R41, R67, R28 ;  /* 0x00000043291c7223 */ /* 0x000fe2000000001c */
[----:B------:R-:W-:Y:S01]  /*6b70*/  F2FP.SATFINITE.E4M3.F32.PACK_AB_MERGE_C R107, R19, R14, RZ ;  /* 0x0000000e136b723e */ /* 0x000fe200048070ff */
[C---:B------:R-:W-:Y:S01]  /*6b80*/  FFMA R29, R41.reuse, R40, R29 ;  /* 0x00000028291d7223 */ /* 0x040fe2000000001d */
[C---:B------:R-:W-:Y:S01]  /*6b90*/  FFMA R30, R41.reuse, R69, R30 ;  /* 0x00000045291e7223 */ /* 0x040fe2000000001e */
[----:B------:R-:W-:Y:S01]  /*6ba0*/  FFMA R35, R41, R42, R35 ;  /* 0x0000002a29237223 */ /* 0x000fe20000000023 */
[----:B------:R-:W-:Y:S02]  /*6bb0*/  F2FP.SATFINITE.E4M3.F32.PACK_AB_MERGE_C R106, R9, R8, R106 ;  /* 0x00000008096a723e */ /* 0x000fe4000480706a */
[----:B------:R-:W-:Y:S02]  /*6bc0*/  F2FP.SATFINITE.E4M3.F32.PACK_AB_MERGE_C R107, R13, R12, R107 ;  /* 0x0000000c0d6b723e */ /* 0x000fe4000480706b */
[----:B------:R-:W-:Y:S02]  /*6bd0*/  F2FP.SATFINITE.E4M3.F32.PACK_AB_MERGE_C R108, R23, R18, RZ ;  /* 0x00000012176c723e */ /* 0x000fe400048070ff */
[----:B------:R-:W-:Y:S01]  /*6be0*/  F2FP.SATFINITE.E4M3.F32.PACK_AB_MERGE_C R109, R27, R22, RZ ;  /* 0x000000161b6d723e */ /* 0x000fe200048070ff */
[----:B------:R1:W-:Y:S01]  /*6bf0*/  STS.128 [R84+UR44+0x4200], R104 ;  /* 0x0042006854007988 */ /* 0x0003e20008000c2c */
[----:B------:R-:W-:Y:S02]  /*6c00*/  F2FP.SATFINITE.E4M3.F32.PACK_AB_MERGE_C R113, R31, R26, RZ ;  /* 0x0000001a1f71723e */ /* 0x000fe400048070ff */
[----:B------:R-:W-:Y:S02]  /*6c10*/  F2FP.SATFINITE.E4M3.F32.PACK_AB_MERGE_C R114, R35, R30, RZ ;  /* 0x0000001e2372723e */ /* 0x000fe400048070ff */
[----:B------:R-:W-:Y:S02]  /*6c20*/  F2FP.SATFINITE.E4M3.F32.PACK_AB_MERGE_C R108, R17, R16, R108 ;  /* 0x00000010116c723e */ /* 0x000fe4000480706c */
[----:B------:R-:W-:Y:S02]  /*6c30*/  F2FP.SATFINITE.E4M3.F32.PACK_AB_MERGE_C R109, R21, R20, R109 ;  /* 0x00000014156d723e */ /* 0x000fe4000480706d */
[----:B------:R-:W-:Y:S02]  /*6c40*/  F2FP.SATFINITE.E4M3.F32.PACK_AB_MERGE_C R110, R25, R24, R113 ;  /* 0x00000018196e723e */ /* 0x000fe40004807071 */
[----:B------:R-:W-:Y:S02]  /*6c50*/  F2FP.SATFINITE.E4M3.F32.PACK_AB_MERGE_C R111, R29, R28, R114 ;  /* 0x0000001c1d6f723e */ /* 0x000fe40004807072 */
[----:B------:R-:W-:Y:S02]  /*6c60*/  LEA R112, R93, UR44, 0x3 ;  /* 0x0000002c5d707c11 */ /* 0x000fe4000f8e18ff */
[----:B------:R-:W-:Y:S01]  /*6c70*/  @P6 SHF.L.U32 R113, R91, 0x1f, RZ ;  /* 0x0000001f5b716819 */ /* 0x000fe200000006ff */
[----:B------:R1:W-:Y:S01]  /*6c80*/  STS.128 [R99+0x4210], R108 ;  /* 0x0042106c63007388 */ /* 0x0003e20000000c00 */
[----:B------:R-:W-:Y:S01]  /*6c90*/  @!PT LDS RZ, [RZ] ;  /* 0x00000000fffff984 */ /* 0x000fe20000000800 */
[----:B------:R-:W-:Y:S01]  /*6ca0*/  @!PT LDS RZ, [RZ] ;  /* 0x00000000fffff984 */ /* 0x000fe20000000800 */
[----:B------:R-:W-:Y:S01]  /*6cb0*/  @!PT LDS RZ, [RZ] ;  /* 0x00000000fffff984 */ /* 0x000fe20000000800 */
[----:B------:R-:W-:Y:S01]  /*6cc0*/  @!PT LDS RZ, [RZ] ;  /* 0x00000000fffff984 */ /* 0x000fe20000000800 */
[----:B------:R2:W-:Y:S07]  /*6cd0*/  MEMBAR.ALL.CTA ;  /* 0x0000000000007992 */ /* 0x0005ee0000008000 */
[----:B--2---:R-:W2:Y:S02]  /*6ce0*/  FENCE.VIEW.ASYNC.S ;  /* 0x00000000000073c6 */ /* 0x004ea40000000000 */
[----:B--2---:R-:W-:Y:S06]  /*6cf0*/  BAR.SYNC.DEFER_BLOCKING 0x1, 0x80 ;  /* 0x0042000000007b1d */ /* 0x004fec0000010000 */
[----:B------:R-:W-:Y:S05]  /*6d00*/  @P0 BRA `(.L_x_106) ;  /* 0x0000000000280947 */ /* 0x000fea0003800000 */
[----:B------:R-:W-:Y:S01]  /*6d10*/  UIADD3 UR4, UPT, UPT, UR44, 0x4200, URZ ;  /* 0x000042002c047890 */ /* 0x000fe2000fffe0ff */
[----:B------:R-:W-:Y:S05]  /*6d20*/  UMOV UR51, UR36 ;  /* 0x0000002400337c82 */ /* 0x000fea0008000000 */
[----:B------:R-:W-:Y:S01]  /*6d30*/  MOV R96, UR4 ;  /* 0x0000000400607c02 */ /* 0x000fe20008000f00 */
[----:B------:R-:W-:Y:S03]  /*6d40*/  UIADD3 UR4, UP0, UPT, UR62, 0x680, URZ ;  /* 0x000006803e047890 */ /* 0x000fe6000ff1e0ff */
[----:B------:R-:W-:Y:S01]  /*6d50*/  R2UR UR48, R96 ;  /* 0x00000000603072ca */ /* 0x000fe200000e0000 */
[----:B------:R-:W-:Y:S11]  /*6d60*/  UIADD3.X UR5, UPT, UPT, URZ, UR63, URZ, UP0, !UPT ;  /* 0x0000003fff057290 */ /* 0x000ff600087fe4ff */
[----:B------:R-:W-:Y:S01]  /*6d70*/  @!UPT UIADD3 URZ, UPT, UPT, URZ, URZ, URZ ;  /* 0x000000fffffff290 */ /* 0x000fe2000fffe0ff */
[----:B------:R2:W-:Y:S01]  /*6d80*/  UTMASTG.3D [UR48], [UR4] ;  /* 0x00000030040073b5 */ /* 0x0005e20008010000 */
[----:B------:R0:W-:Y:S01]  /*6d90*/  UTMACMDFLUSH ;  /* 0x00000000000079b7 */ /* 0x0001e20000000000 */
[----:B--2---:R-:W-:Y:S04]  /*6da0*/  DEPBAR.LE SB0, 0x1 ;  /* 0x000080400000791a */ /* 0x004fe80000000000 */
.L_x_106:
[----:B------:R-:W-:Y:S05]  /*6db0*/  BSYNC.RECONVERGENT B0 ;  /* 0x0000000000007941 */ /* 0x000fea0003800200 */
.L_x_105:
[----:B------:R-:W-:Y:S06]  /*6dc0*/  BAR.SYNC.DEFER_BLOCKING 0x1, 0x80 ;  /* 0x0042000000007b1d */ /* 0x000fec0000010000 */
[----:B------:R-:W2:Y:S01]  /*6dd0*/  @P6 SYNCS.PHASECHK.TRANS64.TRYWAIT P0, [R112+URZ+0x40], R113 ;  /* 0x00004071700065a7 */ /* 0x000ea200080011ff */
[----:B------:R-:W-:Y:S01]  /*6de0*/  BSSY B1, `(.L_x_107) ;  /* 0x0000020000017945 */ /* 0x000fe20003800000 */
[----:B--2---:R-:W-:Y:S03]  /*6df0*/  @P6 SEL R100, RZ, 0x1, !P0 ;  /* 0x00000001ff646807 */ /* 0x004fe60004000000 */
[----:B------:R-:W-:Y:S05]  /*6e00*/  @!P6 BRA `(.L_x_108) ;  /* 0x000000000074e947 */ /* 0x000fea0003800000 */
[----:B------:R-:W-:Y:S01]  /*6e10*/  ISETP.NE.AND P1, PT, R101, RZ, PT ;  /* 0x000000ff6500720c */ /* 0x000fe20003f25270 */
[----:B------:R-:W2:Y:S01]  /*6e20*/  S2R R0, SR_CgaCtaId ;  /* 0x0000000000007919 */ /* 0x000ea20000008800 */
[----:B------:R-:W-:Y:S01]  /*6e30*/  ISETP.NE.AND P0, PT, R100, RZ, PT ;  /* 0x000000ff6400720c */ /* 0x000fe20003f05270 */
[----:B------:R-:W-:Y:S10]  /*6e40*/  BSSY B0, `(.L_x_109) ;  /* 0x0000008000007945 */ /* 0x000ff40003800000 */
[----:B------:R-:W-:Y:S05]  /*6e50*/  @P1 IMAD R2, R93, 0x1000, R84 ;  /* 0x000010005d021824 */ /* 0x000fea00078e0254 */
[----:B------:R-:W-:Y:S05]  /*6e60*/  @P1 IADD3 R4, PT, PT, R2, UR44, RZ ;  /* 0x0000002c02041c10 */ /* 0x000fea000fffe0ff */
[----:B------:R-:W-:Y:S01]  /*6e70*/  @P1 IMAD.IADD R4, R4, 0x1, R103 ;  /* 0x0000000104041824 */ /* 0x000fe200078e0267 */
[----:B------:R-:W-:Y:S06]  /*6e80*/  @P0 BRA `(.L_x_110) ;  /* 0x00000000000c0947 */ /* 0x000fec0003800000 */
[----:B------:R-:W-:Y:S04]  /*6e90*/  SHF.L.U32 R3, R91, 0x1f, RZ ;  /* 0x0000001f5b037819 */ /* 0x000fe800000006ff */
[----:B------:R-:W3:Y:S02]  /*6ea0*/  SYNCS.PHASECHK.TRANS64.TRYWAIT P0, [R112+URZ+0x40], R3 ;  /* 0x00004003700075a7 */ /* 0x000ee400080011ff */
[----:B---3--:R-:W-:Y:S05]  /*6eb0*/  @!P0 BRA `(.L_x_111) ;  /* 0x0000003000c48947 */ /* 0x008fea0003800000 */
.L_x_110:
[----:B------:R-:W-:Y:S05]  /*6ec0*/  BSYNC B0 ;  /* 0x0000000000007941 */ /* 0x000fea0003800000 */
.L_x_109:
[----:B------:R-:W-:Y:S01]  /*6ed0*/  ISETP.NE.AND P0, PT, R101, RZ, PT ;  /* 0x000000ff6500720c */ /* 0x000fe20003f05270 */
[----:B---3--:R-:W-:Y:S02]  /*6ee0*/  VIADD R3, R112, 0x60 ;  /* 0x0000006070037836 */ /* 0x008fe40000000000 */
[----:B------:R-:W-:Y:S03]  /*6ef0*/  VIADD R93, R93, 0x1 ;  /* 0x000000015d5d7836 */ /* 0x000fe60000000000 */
[----:B--2---:R-:W-:Y:S07]  /*6f00*/  PRMT R0, R0, 0x654, R3 ;  /* 0x0000065400007816 */ /* 0x004fee0000000003 */
[----:B------:R2:W3:Y:S04]  /*6f10*/  @P0 LDS.128 R72, [R2+UR44+0x200] ;  /* 0x0002002c02480984 */ /* 0x0004e80008000c00 */
[----:B------:R2:W4:Y:S01]  /*6f20*/  @P0 LDS.128 R76, [R4+0x210] ;  /* 0x00021000044c0984 */ /* 0x0005220000000c00 */
        /* <DEDUP_REMOVED lines=10> */
[----:B--23--:R-:W-:Y:S02]  /*6fd0*/  LOP3.LUT R91, R91, R0, RZ, 0x3c, !PT ;  /* 0x000000005b5b7212 */ /* 0x00cfe400078e3cff */
.L_x_108:
[----:B------:R-:W-:Y:S05]  /*6fe0*/  BSYNC B1 ;  /* 0x0000000000017941 */ /* 0x000fea0003800000 */
.L_x_107:
[----:B------:R-:W-:Y:S05]  /*6ff0*/  VIADD R3, R39, 0x40 ;  /* 0x0000004027037836 */ /* 0x000fea0000000000 */
[----:B------:R-:W-:Y:S04]  /*7000*/  SHF.R.U32.HI R3, RZ, 0x15, R3 ;  /* 0x00000015ff037819 */ /* 0x000fe80000011603 */
[----:B------:R-:W-:Y:S11]  /*7010*/  LOP3.LUT P0, RZ, R3, 0x3, R86, 0x48, !PT ;  /* 0x0000000303ff7812 */ /* 0x000ff60007804856 */
[----:B------:R-:W-:Y:S02]  /*7020*/  @!UPT UIADD3 URZ, UPT, UPT, URZ, URZ, URZ ;  /* 0x000000fffffff290 */ /* 0x000fe4000fffe0ff */
[----:B------:R-:W-:Y:S05]  /*7030*/  @!P0 BRA `(.L_x_112) ;  /* 0x0000000000408947 */ /* 0x000fea0003800000 */
[----:B------:R-:W2:Y:S01]  /*7040*/  LDCU.64 UR8, c[0x4][0x78] ;  /* 0x01000f00ff0877ac */ /* 0x000ea20008000a00 */
[----:B------:R-:W-:Y:S01]  /*7050*/  MOV R3, 0x0 ;  /* 0x0000000000037802 */ /* 0x000fe20000000f00 */
[----:B------:R-:W-:Y:S02]  /*7060*/  HFMA2 R12, -RZ, RZ, 0, 5.9604644775390625e-08 ;  /* 0x00000001ff0c7431 */ /* 0x000fe400000001ff */
[----:B------:R-:W-:Y:S02]  /*7070*/  IMAD.MOV.U32 R8, RZ, RZ, 0x192 ;  /* 0x00000192ff087424 */ /* 0x000fe400078e00ff */
[----:B------:R-:W-:Y:S01]  /*7080*/  IMAD.MOV.U32 R13, RZ, RZ, RZ ;  /* 0x000000ffff0d7224 */ /* 0x000fe200078e00ff */
[----:B------:R-:W3:Y:S01]  /*7090*/  LDCU.64 UR6, c[0x4][0x80] ;  /* 0x01001000ff0677ac */ /* 0x000ee20008000a00 */
[----:B------:R-:W1:Y:S01]  /*70a0*/  LDC.64 R2, c[0x4][R3] ;  /* 0x0100000003027b82 */ /* 0x000e620000000a00 */
[----:B------:R-:W5:Y:S01]  /*70b0*/  LDCU.64 UR4, c[0x4][0x18] ;  /* 0x01000300ff0477ac */ /* 0x000f620008000a00 */
[----:B--2---:R-:W-:Y:S01]  /*70c0*/  MOV R5, UR9 ;  /* 0x0000000900057c02 */ /* 0x004fe20008000f00 */
[----:B------:R-:W-:Y:S01]  /*70d0*/  IMAD.U32 R4, RZ, RZ, UR8 ;  /* 0x00000008ff047e24 */ /* 0x000fe2000f8e00ff */
[----:B---3--:R-:W-:Y:S01]  /*70e0*/  MOV R7, UR7 ;  /* 0x0000000700077c02 */ /* 0x008fe20008000f00 */
[----:B------:R-:W-:Y:S01]  /*70f0*/  IMAD.U32 R6, RZ, RZ, UR6 ;  /* 0x00000006ff067e24 */ /* 0x000fe2000f8e00ff */
[----:B-----5:R-:W-:Y:S01]  /*7100*/  MOV R11, UR5 ;  /* 0x00000005000b7c02 */ /* 0x020fe20008000f00 */
[----:B------:R-:W-:Y:S02]  /*7110*/  IMAD.U32 R10, RZ, RZ, UR4 ;  /* 0x00000004ff0a7e24 */ /* 0x000fe4000f8e00ff */
[----:B------:R-:W-:Y:S07]  /*7120*/  LEPC R20, `(.L_x_112) ;  /* 0x000000001014794e */ /* 0x000fee0000000000 */
[----:B-1--4-:R-:W-:Y:S05]  /*7130*/  CALL.ABS.NOINC R2 ;  /* 0x0000000002007343 */ /* 0x012fea0003c00000 */
.L_x_112:
        /* <DEDUP_REMOVED lines=14> */
[----:B------:R-:W-:Y:S01]  /*7220*/  F2FP.F16.E4M3.UNPACK_B R54, R75 ;  /* 0x0000004bff36723e */ /* 0x000fe200020006ff */
[----:B------:R-:W-:Y:S01]  /*7230*/  LDTM.16dp32bit_t0_t15.x32 R4, tmem[UR4+0x40] ;  /* 0x00004004000479ee */ /* 0x000fe20008a80000 */
[----:B------:R-:W2:Y:S01]  /*7240*/  LDTM.16dp32bit_t16_t31.x32 R4, tmem[UR4+0x60] ;  /* 0x00006004000479ee */ /* 0x000ea20008aa0000 */
[----:B------:R-:W-:Y:S01]  /*7250*/  HADD2.F32 R46, -RZ, R46.H1_H1 ;  /* 0x3000002eff2e7230 */ /* 0x000fe20000004100 */
[----:B----4-:R-:W-:Y:S01]  /*7260*/  F2FP.F16.E4M3.UNPACK_B R58, R76 ;  /* 0x0000004cff3a723e */ /* 0x010fe200020006ff */
[--C-:B------:R-:W-:Y:S01]  /*7270*/  HADD2.F32 R49, -RZ, R50.reuse.H0_H0 ;  /* 0x20000032ff317230 */ /* 0x100fe20000004100 */
[----:B------:R-:W-:Y:S01]  /*7280*/  F2FP.F16.E4M3.UNPACK_B R62, R77 ;  /* 0x0000004dff3e723e */ /* 0x000fe200020006ff */
[----:B------:R-:W-:Y:S01]  /*7290*/  HADD2.F32 R50, -RZ, R50.H1_H1 ;  /* 0x30000032ff327230 */ /* 0x000fe20000004100 */
[----:B------:R-:W-:Y:S01]  /*72a0*/  F2FP.F16.E4M3.UNPACK_B R66, R78 ;  /* 0x0000004eff42723e */ /* 0x000fe200020006ff */
[--C-:B------:R-:W-:Y:S01]  /*72b0*/  HADD2.F32 R53, -RZ, R54.reuse.H0_H0 ;  /* 0x20000036ff357230 */ /* 0x100fe20000004100 */
[----:B------:R-:W-:Y:S01]  /*72c0*/  F2FP.F16.E4M3.UNPACK_B R70, R79 ;  /* 0x0000004fff46723e */ /* 0x000fe200020006ff */
[----:B------:R-:W-:Y:S01]  /*72d0*/  HADD2.F32 R54, -RZ, R54.H1_H1 ;  /* 0x30000036ff367230 */ /* 0x000fe20000004100 */
[----:B------:R-:W-:Y:S01]  /*72e0*/  F2FP.F16.E4M3.UNPACK_B R56, R75.H1 ;  /* 0x0000004bff38723e */ /* 0x000fe200030006ff */
[--C-:B------:R-:W-:Y:S01]  /*72f0*/  HADD2.F32 R57, -RZ, R58.reuse.H0_H0 ;  /* 0x2000003aff397230 */ /* 0x100fe20000004100 */
[----:B------:R-:W-:Y:S01]  /*7300*/  F2FP.F16.E4M3.UNPACK_B R60, R76.H1 ;  /* 0x0000004cff3c723e */ /* 0x000fe200030006ff */
[----:B------:R-:W-:Y:S01]  /*7310*/  HADD2.F32 R58, -RZ, R58.H1_H1 ;  /* 0x3000003aff3a7230 */ /* 0x000fe20000004100 */
[----:B------:R-:W-:Y:S01]  /*7320*/  F2FP.F16.E4M3.UNPACK_B R64, R77.H1 ;  /* 0x0000004dff40723e */ /* 0x000fe200030006ff */
[--C-:B------:R-:W-:Y:S01]  /*7330*/  HADD2.F32 R61, -RZ, R62.reuse.H0_H0 ;  /* 0x2000003eff3d7230 */ /* 0x100fe20000004100 */
[----:B------:R-:W-:Y:S01]  /*7340*/  F2FP.F16.E4M3.UNPACK_B R68, R78.H1 ;  /* 0x0000004eff44723e */ /* 0x000fe200030006ff */
[----:B------:R-:W-:Y:S01]  /*7350*/  HADD2.F32 R62, -RZ, R62.H1_H1 ;  /* 0x3000003eff3e7230 */ /* 0x000fe20000004100 */
[----:B------:R-:W-:Y:S01]  /*7360*/  ISETP.NE.AND P0, PT, R97, RZ, PT ;  /* 0x000000ff6100720c */ /* 0x000fe20003f05270 */
[--C-:B------:R-:W-:Y:S01]  /*7370*/  HADD2.F32 R65, -RZ, R66.reuse.H0_H0 ;  /* 0x20000042ff417230 */ /* 0x100fe20000004100 */
[----:B------:R-:W-:Y:S01]  /*7380*/  ISETP.NE.AND P6, PT, R102, RZ, PT ;  /* 0x000000ff6600720c */ /* 0x000fe20003fc5270 */
[----:B------:R-:W-:Y:S02]  /*7390*/  HADD2.F32 R66, -RZ, R66.H1_H1 ;  /* 0x30000042ff427230 */ /* 0x000fe40000004100 */
[--C-:B------:R-:W-:Y:S02]  /*73a0*/  HADD2.F32 R69, -RZ, R70.reuse.H0_H0 ;  /* 0x20000046ff457230 */ /* 0x100fe40000004100 */
[C---:B--2---:R-:W-:Y:S01]  /*73b0*/  FMUL R0, R38.reuse, R4 ;  /* 0x0000000426007220 */ /* 0x044fe20000400000 */
[C---:B------:R-:W-:Y:S01]  /*73c0*/  FMUL R2, R38.reuse, R5 ;  /* 0x0000000526027220 */ /* 0x040fe20000400000 */
[C---:B------:R-:W-:Y:S01]  /*73d0*/  FMUL R4, R38.reuse, R8 ;  /* 0x0000000826047220 */ /* 0x040fe20000400000 */
[C---:B------:R-:W-:Y:S01]  /*73e0*/  FMUL R5, R38.reuse, R9 ;  /* 0x0000000926057220 */ /* 0x040fe20000400000 */
[C---:B------:R-:W-:Y:S01]  /*73f0*/  FFMA R0, R41.reuse, R40, R0 ;  /* 0x0000002829007223 */ /* 0x040fe20000000000 */
[C---:B------:R-:W-:Y:S01]  /*7400*/  FFMA R2, R41.reuse, R43, R2 ;  /* 0x0000002b29027223 */ /* 0x040fe20000000002 */
        /* <DEDUP_REMOVED lines=10> */
[----:B------:R-:W-:Y:S02]  /*74b0*/  HADD2.F32 R70, -RZ, R70.H1_H1 ;  /* 0x30000046ff467230 */ /* 0x000fe40000004100 */
[C---:B------:R-:W-:Y:S01]  /*74c0*/  FMUL R28, R38.reuse, R32 ;  /* 0x00000020261c7220 */ /* 0x040fe20000400000 */
[C---:B------:R-:W-:Y:S01]  /*74d0*/  FMUL R29, R38.reuse, R33 ;  /* 0x00000021261d7220 */ /* 0x040fe20000400000 */
[C---:B------:R-:W-:Y:S01]  /*74e0*/  FMUL R3, R38.reuse, R6 ;  /* 0x0000000626037220 */ /* 0x040fe20000400000 */
[C---:B------:R-:W-:Y:S01]  /*74f0*/  FMUL R7, R38.reuse, R7 ;  /* 0x0000000726077220 */ /* 0x040fe20000400000 */
[--C-:B------:R-:W-:Y:S02]  /*7500*/  HADD2.F32 R47, -RZ, R48.reuse.H0_H0 ;  /* 0x20000030ff2f7230 */ /* 0x100fe40000004100 */
[C---:B------:R-:W-:Y:S01]  /*7510*/  FMUL R6, R38.reuse, R10 ;  /* 0x0000000a26067220 */ /* 0x040fe20000400000 */
[C---:B------:R-:W-:Y:S01]  /*7520*/  FFMA R3, R41.reuse, R42, R3 ;  /* 0x0000002a29037223 */ /* 0x040fe20000000003 */
[----:B------:R-:W-:Y:S02]  /*7530*/  HADD2.F32 R48, -RZ, R48.H1_H1 ;  /* 0x30000030ff307230 */ /* 0x000fe40000004100 */
[C---:B------:R-:W-:Y:S01]  /*7540*/  FFMA R7, R41.reuse, R44, R7 ;  /* 0x0000002c29077223 */ /* 0x040fe20000000007 */
[C---:B------:R-:W-:Y:S01]  /*7550*/  FFMA R4, R41.reuse, R45, R4 ;  /* 0x0000002d29047223 */ /* 0x040fe20000000004 */
[C---:B------:R-:W-:Y:S01]  /*7560*/  FFMA R5, R41.reuse, R46, R5 ;  /* 0x0000002e29057223 */ /* 0x040fe20000000005 */
[----:B------:R-:W-:Y:S01]  /*7570*/  FFMA R6, R41, R47, R6 ;  /* 0x0000002f29067223 */ /* 0x000fe20000000006 */
[----:B------:R-:W-:Y:S01]  /*7580*/  FMUL R11, R38, R11 ;  /* 0x0000000b260b7220 */ /* 0x000fe20000400000 */
[----:B------:R-:W-:Y:S01]  /*7590*/  F2FP.F16.E4M3.UNPACK_B R40, R79.H1 ;  /* 0x0000004fff28723e */ /* 0x000fe200030006ff */
[--C-:B------:R-:W-:Y:S01]  /*75a0*/  HADD2.F32 R51, -RZ, R52.reuse.H0_H0 ;  /* 0x20000034ff337230 */ /* 0x100fe20000004100 */
[----:B-1----:R-:W-:Y:S01]  /*75b0*/  F2FP.SATFINITE.E4M3.F32.PACK_AB_MERGE_C R105, R7, R3, RZ ;  /* 0x000000030769723e */ /* 0x002fe200048070ff */
[C---:B------:R-:W-:Y:S01]  /*75c0*/  FFMA R11, R41.reuse, R48, R11 ;  /* 0x00000030290b7223 */ /* 0x040fe2000000000b */
[C---:B------:R-:W-:Y:S01]  /*75d0*/  FFMA R8, R41.reuse, R49, R8 ;  /* 0x0000003129087223 */ /* 0x040fe20000000008 */
[----:B------:R-:W-:Y:S01]  /*75e0*/  FFMA R9, R41, R50, R9 ;  /* 0x0000003229097223 */ /* 0x000fe20000000009 */
[----:B------:R-:W-:Y:S01]  /*75f0*/  F2FP.SATFINITE.E4M3.F32.PACK_AB_MERGE_C R104, R2, R0, R105 ;  /* 0x000000000268723e */ /* 0x000fe20004807069 */
[----:B------:R-:W-:Y:S01]  /*7600*/  HADD2.F32 R52, -RZ, R52.H1_H1 ;  /* 0x30000034ff347230 */ /* 0x000fe20000004100 */
[----:B------:R-:W-:Y:S01]  /*7610*/  F2FP.SATFINITE.E4M3.F32.PACK_AB_MERGE_C R106, R11, R6, RZ ;  /* 0x000000060b6a723e */ /* 0x000fe200048070ff */
[C---:B------:R-:W-:Y:S01]  /*7620*/  FMUL R10, R38.reuse, R14 ;  /* 0x0000000e260a7220 */ /* 0x040fe20000400000 */
[C---:B------:R-:W-:Y:S01]  /*7630*/  FMUL R15, R38.reuse, R15 ;  /* 0x0000000f260f7220 */ /* 0x040fe20000400000 */
[--C-:B------:R-:W-:Y:S01]  /*7640*/  HADD2.F32 R55, -RZ, R56.reuse.H0_H0 ;  /* 0x20000038ff377230 */ /* 0x100fe20000004100 */
[----:B------:R-:W-:Y:S01]  /*7650*/  F2FP.SATFINITE.E4M3.F32.PACK_AB_MERGE_C R105, R5, R4, R106 ;  /* 0x000000040569723e */ /* 0x000fe2000480706a */
[C---:B------:R-:W-:Y:S01]  /*7660*/  FFMA R10, R41.reuse, R51, R10 ;  /* 0x00000033290a7223 */ /* 0x040fe2000000000a */
[C---:B------:R-:W-:Y:S01]  /*7670*/  FFMA R15, R41.reuse, R52, R15 ;  /* 0x00000034290f7223 */ /* 0x040fe2000000000f */
[C---:B------:R-:W-:Y:S01]  /*7680*/  FFMA R12, R41.reuse, R53, R12 ;  /* 0x00000035290c7223 */ /* 0x040fe2000000000c */
[C---:B------:R-:W-:Y:S01]  /*7690*/  FFMA R13, R41.reuse, R54, R13 ;  /* 0x00000036290d7223 */ /* 0x040fe2000000000d */
[----:B------:R-:W-:Y:S02]  /*76a0*/  HADD2.F32 R56, -RZ, R56.H1_H1 ;  /* 0x30000038ff387230 */ /* 0x000fe40000004100 */
[C---:B------:R-:W-:Y:S01]  /*76b0*/  FMUL R14, R38.reuse, R18 ;  /* 0x00000012260e7220 */ /* 0x040fe20000400000 */
[C---:B------:R-:W-:Y:S01]  /*76c0*/  FMUL R19, R38.reuse, R19 ;  /* 0x0000001326137220 */ /* 0x040fe20000400000 */
[--C-:B------:R-:W-:Y:S02]  /*76d0*/  HADD2.F32 R59, -RZ, R60.reuse.H0_H0 ;  /* 0x2000003cff3b7230 */ /* 0x100fe40000004100 */
[C---:B------:R-:W-:Y:S01]  /*76e0*/  FMUL R18, R38.reuse, R22 ;  /* 0x0000001626127220 */ /* 0x040fe20000400000 */
[C---:B------:R-:W-:Y:S01]  /*76f0*/  FFMA R14, R41.reuse, R55, R14 ;  /* 0x00000037290e7223 */ /* 0x040fe2000000000e */
[----:B------:R-:W-:Y:S02]  /*7700*/  HADD2.F32 R60, -RZ, R60.H1_H1 ;  /* 0x3000003cff3c7230 */ /* 0x000fe40000004100 */
        /* <DEDUP_REMOVED lines=8> */
[C---:B------:R-:W-:Y:S01]  /*7790*/  FFMA R23, R41.reuse, R60, R23 ;  /* 0x0000003c29177223 */ /* 0x040fe20000000017 */
[C---:B------:R-:W-:Y:S01]  /*77a0*/  FMUL R27, R38.reuse, R27 ;  /* 0x0000001b261b7220 */ /* 0x040fe20000400000 */
[C---:B------:R-:W-:Y:S01]  /*77b0*/  FFMA R20, R41.reuse, R61, R20 ;  /* 0x0000003d29147223 */ /* 0x040fe20000000014 */
[C---:B------:R-:W-:Y:S01]  /*77c0*/  FFMA R21, R41.reuse, R62, R21 ;  /* 0x0000003e29157223 */ /* 0x040fe20000000015 */
[--C-:B------:R-:W-:Y:S02]  /*77d0*/  HADD2.F32 R67, -RZ, R68.reuse.H0_H0 ;  /* 0x20000044ff437230 */ /* 0x100fe40000004100 */
[----:B------:R-:W-:Y:S01]  /*77e0*/  FFMA R22, R41, R63, R22 ;  /* 0x0000003f29167223 */ /* 0x000fe20000000016 */
[----:B------:R-:W-:Y:S02]  /*77f0*/  HADD2.F32 R68, -RZ, R68.H1_H1 ;  /* 0x30000044ff447230 */ /* 0x000fe40000004100 */
[C---:B------:R-:W-:Y:S01]  /*7800*/  FMUL R26, R38.reuse, R30 ;  /* 0x0000001e261a7220 */ /* 0x040fe20000400000 */
[----:B------:R-:W-:Y:S01]  /*7810*/  F2FP.SATFINITE.E4M3.F32.PACK_AB_MERGE_C R107, R15, R10, RZ ;  /* 0x0000000a0f6b723e */ /* 0x000fe200048070ff */
        /* <DEDUP_REMOVED lines=8> */
[----:B------:R-:W-:Y:S01]  /*78a0*/  F2FP.SATFINITE.E4M3.F32.PACK_AB_MERGE_C R106, R9, R8, R107 ;  /* 0x00000008096a723e */ /* 0x000fe2000480706b */
[----:B------:R-:W-:Y:S01]  /*78b0*/  FFMA R31, R41, R68, R31 ;  /* 0x00000044291f7223 */ /* 0x000fe2000000001f */
[----:B------:R-:W-:Y:S01]  /*78c0*/  FMUL R35, R38, R35 ;  /* 0x0000002326237220 */ /* 0x000fe20000400000 */
[----:B------:R-:W-:Y:S01]  /*78d0*/  F2FP.SATFINITE.E4M3.F32.PACK_AB_MERGE_C R107, R19, R14, RZ ;  /* 0x0000000e136b723e */ /* 0x000fe200048070ff */
[C---:B------:R-:W-:Y:S01]  /*78e0*/  FFMA R28, R41.reuse, R69, R28 ;  /* 0x00000045291c7223 */ /* 0x040fe2000000001c */
[C---:B------:R-:W-:Y:S01]  /*78f0*/  FFMA R29, R41.reuse, R70, R29 ;  /* 0x00000046291d7223 */ /* 0x040fe2000000001d */
[C---:B------:R-:W-:Y:S01]  /*7900*/  FFMA R30, R41.reuse, R43, R30 ;  /* 0x0000002b291e7223 */ /* 0x040fe2000000001e */
[----:B------:R-:W-:Y:S01]  /*7910*/  FFMA R35, R41, R40, R35 ;  /* 0x0000002829237223 */ /* 0x000fe20000000023 */
        /* <DEDUP_REMOVED lines=21> */
[----:B------:R-:W-:Y:S02]  /*7a70*/  UIADD3 UR4, UP0, UPT, UR62, 0x680, URZ ;  /* 0x000006803e047890 */ /* 0x000fe4000ff1e0ff */
[----:B------:R-:W-:Y:S02]  /*7a80*/  UIADD3 UR9, UPT, UPT, UR49, 0x40, URZ ;  /* 0x0000004031097890 */ /* 0x000fe4000fffe0ff */
[----:B------:R-:W-:Y:S02]  /*7a90*/  UIADD3 UR8, UPT, UPT, UR44, 0x5200, URZ ;  /* 0x000052002c087890 */ /* 0x000fe4000fffe0ff */
[----:B------:R-:W-:Y:S01]  /*7aa0*/  UIADD3.X UR5, UPT, UPT, URZ, UR63, URZ, UP0, !UPT ;  /* 0x0000003fff057290 */ /* 0x000fe200087fe4ff */
[----:B------:R-:W-:Y:S01]  /*7ab0*/  UMOV UR10, UR50 ;  /* 0x00000032000a7c82 */ /* 0x000fe20008000000 */
[----:B------:R-:W-:Y:S07]  /*7ac0*/  UMOV UR11, UR36 ;  /* 0x00000024000b7c82 */ /* 0x000fee0008000000 */
[----:B------:R2:W-:Y:S01]  /*7ad0*/  UTMASTG.3D [UR8], [UR4] ;  /* 0x00000008040073b5 */ /* 0x0005e20008010000 */
[----:B------:R0:W-:Y:S01]  /*7ae0*/  UTMACMDFLUSH ;  /* 0x00000000000079b7 */ /* 0x0001e20000000000 */
[----:B--2---:R-:W-:Y:S04]  /*7af0*/  DEPBAR.LE SB0, 0x1 ;  /* 0x000080400000791a */ /* 0x004fe80000000000 */
.L_x_114:
[----:B------:R-:W-:Y:S05]  /*7b00*/  BSYNC.RECONVERGENT B0 ;  /* 0x0000000000007941 */ /* 0x000fea0003800200 */
.L_x_113:
        /* <DEDUP_REMOVED lines=16> */
.L_x_118:
[----:B------:R-:W-:Y:S05]  /*7c10*/  BSYNC B0 ;  /* 0x0000000000007941 */ /* 0x000fea0003800000 */
.L_x_117:
        /* <DEDUP_REMOVED lines=17> */
.L_x_116:
[----:B------:R-:W-:Y:S05]  /*7d30*/  BSYNC B1 ;  /* 0x0000000000017941 */ /* 0x000fea0003800000 */
.L_x_115:
        /* <DEDUP_REMOVED lines=21> */
.L_x_120:
        /* <DEDUP_REMOVED lines=18> */
[----:B------:R-:W-:Y:S01]  /*7fb0*/  ISETP.NE.AND P6, PT, R102, RZ, PT ;  /* 0x000000ff6600720c */ /* 0x000fe20003fc5270 */
[--C-:B------:R-:W-:Y:S01]  /*7fc0*/  HADD2.F32 R49, -RZ, R50.reuse.H0_H0 ;  /* 0x20000032ff317230 */ /* 0x100fe20000004100 */
[----:B----4-:R-:W-:Y:S01]  /*7fd0*/  F2FP.F16.E4M3.UNPACK_B R58, R76 ;  /* 0x0000004cff3a723e */ /* 0x010fe200020006ff */
[----:B------:R-:W-:Y:S01]  /*7fe0*/  HADD2.F32 R50, -RZ, R50.H1_H1 ;  /* 0x30000032ff327230 */ /* 0x000fe20000004100 */
[----:B------:R-:W-:Y:S01]  /*7ff0*/  F2FP.F16.E4M3.UNPACK_B R62, R77 ;  /* 0x0000004dff3e723e */ /* 0x000fe200020006ff */
[--C-:B------:R-:W-:Y:S01]  /*8000*/  HADD2.F32 R53, -RZ, R54.reuse.H0_H0 ;  /* 0x20000036ff357230 */ /* 0x100fe20000004100 */
[----:B------:R-:W-:Y:S01]  /*8010*/  F2FP.F16.E4M3.UNPACK_B R66, R78 ;  /* 0x0000004eff42723e */ /* 0x000fe200020006ff */
[----:B------:R-:W-:Y:S01]  /*8020*/  HADD2.F32 R54, -RZ, R54.H1_H1 ;  /* 0x30000036ff367230 */ /* 0x000fe20000004100 */
[----:B------:R-:W-:Y:S01]  /*8030*/  F2FP.F16.E4M3.UNPACK_B R70, R79 ;  /* 0x0000004fff46723e */ /* 0x000fe200020006ff */
[--C-:B------:R-:W-:Y:S01]  /*8040*/  HADD2.F32 R57, -RZ, R58.reuse.H0_H0 ;  /* 0x2000003aff397230 */ /* 0x100fe20000004100 */
[----:B------:R-:W-:Y:S01]  /*8050*/  F2FP.F16.E4M3.UNPACK_B R56, R75.H1 ;  /* 0x0000004bff38723e */ /* 0x000fe200030006ff */
[----:B------:R-:W-:Y:S01]  /*8060*/  HADD2.F32 R58, -RZ, R58.H1_H1 ;  /* 0x3000003aff3a7230 */ /* 0x000fe20000004100 */
[----:B------:R-:W-:Y:S01]  /*8070*/  F2FP.F16.E4M3.UNPACK_B R60, R76.H1 ;  /* 0x0000004cff3c723e */ /* 0x000fe200030006ff */
[--C-:B------:R-:W-:Y:S01]  /*8080*/  HADD2.F32 R61, -RZ, R62.reuse.H0_H0 ;  /* 0x2000003eff3d7230 */ /* 0x100fe20000004100 */
[----:B------:R-:W-:Y:S01]  /*8090*/  F2FP.F16.E4M3.UNPACK_B R64, R77.H1 ;  /* 0x0000004dff40723e */ /* 0x000fe200030006ff */
[----:B------:R-:W-:Y:S01]  /*80a0*/  HADD2.F32 R62, -RZ, R62.H1_H1 ;  /* 0x3000003eff3e7230 */ /* 0x000fe20000004100 */
[----:B------:R-:W-:Y:S01]  /*80b0*/  F2FP.F16.E4M3.UNPACK_B R68, R78.H1 ;  /* 0x0000004eff44723e */ /* 0x000fe200030006ff */
        /* <DEDUP_REMOVED lines=112> */
[----:B------:R-:W-:Y:S02]  /*87c0*/  UIADD3 UR4, UPT, UPT, UR44, 0x4200, URZ ;  /* 0x000042002c047890 */ /* 0x000fe4000fffe0ff */
[----:B------:R-:W-:Y:S01]  /*87d0*/  UIADD3 UR9, UPT, UPT, UR49, 0x80, URZ ;  /* 0x0000008031097890 */ /* 0x000fe2000fffe0ff */
[----:B------:R-:W-:Y:S01]  /*87e0*/  UMOV UR10, UR50 ;  /* 0x00000032000a7c82 */ /* 0x000fe20008000000 */
[----:B------:R-:W-:Y:S02]  /*87f0*/  UMOV UR11, UR36 ;  /* 0x00000024000b7c82 */ /* 0x000fe40008000000 */
        /* <DEDUP_REMOVED lines=8> */
.L_x_122:
[----:B------:R-:W-:Y:S05]  /*8880*/  BSYNC.RECONVERGENT B0 ;  /* 0x0000000000007941 */ /* 0x000fea0003800200 */
.L_x_121:
        /* <DEDUP_REMOVED lines=16> */
.L_x_126:
[----:B------:R-:W-:Y:S05]  /*8990*/  BSYNC B0 ;  /* 0x0000000000007941 */ /* 0x000fea0003800000 */
.L_x_125:
        /* <DEDUP_REMOVED lines=17> */
.L_x_124:
[----:B------:R-:W-:Y:S05]  /*8ab0*/  BSYNC B1 ;  /* 0x0000000000017941 */ /* 0x000fea0003800000 */
.L_x_123:
        /* <DEDUP_REMOVED lines=21> */
.L_x_128:
[----:B------:R-:W-:Y:S01]  /*8c10*/  ISETP.NE.AND P0, PT, R97, RZ, PT ;  /* 0x000000ff6100720c */ /* 0x000fe20003f05270 */
[----:B------:R-:W-:Y:S05]  /*8c20*/  WARPSYNC.ALL ;  /* 0x0000000000007948 */ /* 0x000fea0003800000 */
[----:B------:R-:W-:Y:S01]  /*8c30*/  R2UR UR4, R39 ;  /* 0x00000000270472ca */ /* 0x000fe200000e0000 */
[----:B------:R-:W2:Y:S01]  /*8c40*/  S2UR UR6, SR_CgaCtaId ;  /* 0x00000000000679c3 */ /* 0x000ea20000008800 */
[-C--:B------:R-:W-:Y:S01]  /*8c50*/  F2FP.F16.E4M3.UNPACK_B R42, R72.reuse ;  /* 0x00000048ff2a723e */ /* 0x080fe200020006ff */
[----:B------:R-:W-:Y:S01]  /*8c60*/  BSSY.RECONVERGENT B0, `(.L_x_129) ;  /* 0x000009b000007945 */ /* 0x000fe20003800200 */
[----:B------:R-:W-:Y:S02]  /*8c70*/  F2FP.F16.E4M3.UNPACK_B R72, R72.H1 ;  /* 0x00000048ff48723e */ /* 0x000fe400030006ff */
[-C--:B------:R-:W-:Y:S01]  /*8c80*/  F2FP.F16.E4M3.UNPACK_B R46, R73.reuse ;  /* 0x00000049ff2e723e */ /* 0x080fe200020006ff */
[--C-:B------:R-:W-:Y:S01]  /*8c90*/  HADD2.F32 R40, -RZ, R42.reuse.H0_H0 ;  /* 0x2000002aff287230 */ /* 0x100fe20000004100 */
[----:B------:R-:W-:Y:S01]  /*8ca0*/  F2FP.F16.E4M3.UNPACK_B R73, R73.H1 ;  /* 0x00000049ff49723e */ /* 0x000fe200030006ff */
[----:B------:R-:W-:Y:S01]  /*8cb0*/  HADD2.F32 R42, -RZ, R42.H1_H1 ;  /* 0x3000002aff2a7230 */ /* 0x000fe20000004100 */
[-C--:B------:R-:W-:Y:S01]  /*8cc0*/  F2FP.F16.E4M3.UNPACK_B R50, R74.reuse ;  /* 0x0000004aff32723e */ /* 0x080fe200020006ff */
[----:B------:R-:W-:Y:S01]  /*8cd0*/  HADD2.F32 R43, -RZ, R72.H0_H0 ;  /* 0x20000048ff2b7230 */ /* 0x000fe20000004100 */
[----:B------:R-:W-:Y:S01]  /*8ce0*/  F2FP.F16.E4M3.UNPACK_B R74, R74.H1 ;  /* 0x0000004aff4a723e */ /* 0x000fe200030006ff */
[----:B------:R-:W-:Y:S01]  /*8cf0*/  LDTM.16dp32bit_t0_t15.x32 R4, tmem[UR4+0xc0] ;  /* 0x0000c004000479ee */ /* 0x000fe20008a80000 */
[----:B------:R-:W3:Y:S01]  /*8d00*/  LDTM.16dp32bit_t16_t31.x32 R4, tmem[UR4+0xe0] ;  /* 0x0000e004000479ee */ /* 0x000ee20008aa0000 */
[----:B------:R-:W-:Y:S01]  /*8d10*/  NOP ;  /* 0x0000000000007918 */ /* 0x000fe20000000000 */
[--C-:B------:R-:W-:Y:S01]  /*8d20*/  HADD2.F32 R45, -RZ, R46.reuse.H0_H0 ;  /* 0x2000002eff2d7230 */ /* 0x100fe20000004100 */
[----:B------:R-:W-:Y:S01]  /*8d30*/  R2UR UR5, R71 ;  /* 0x00000000470572ca */ /* 0x000fe200000e0000 */
[----:B------:R-:W-:Y:S01]  /*8d40*/  HADD2.F32 R46, -RZ, R46.H1_H1 ;  /* 0x3000002eff2e7230 */ /* 0x000fe20000004100 */
[----:B------:R-:W-:Y:S01]  /*8d50*/  F2FP.F16.E4M3.UNPACK_B R54, R75 ;  /* 0x0000004bff36723e */ /* 0x000fe200020006ff */
        /* <DEDUP_REMOVED lines=10> */
[----:B------:R-:W-:Y:S01]  /*8e00*/  UIADD3 UR4, UPT, UPT, UR5, 0xd0, URZ ;  /* 0x000000d005047890 */ /* 0x000fe2000fffe0ff */
[----:B------:R-:W-:Y:S01]  /*8e10*/  HADD2.F32 R59, -RZ, R58.H1_H1 ;  /* 0x3000003aff3b7230 */ /* 0x000fe20000004100 */
[----:B------:R-:W-:Y:S01]  /*8e20*/  F2FP.F16.E4M3.UNPACK_B R76, R76.H1 ;  /* 0x0000004cff4c723e */ /* 0x000fe200030006ff */
[--C-:B------:R-:W-:Y:S01]  /*8e30*/  HADD2.F32 R60, -RZ, R62.reuse.H0_H0 ;  /* 0x2000003eff3c7230 */ /* 0x100fe20000004100 */
[----:B------:R-:W-:Y:S01]  /*8e40*/  F2FP.F16.E4M3.UNPACK_B R77, R77.H1 ;  /* 0x0000004dff4d723e */ /* 0x000fe200030006ff */
[----:B------:R-:W-:Y:S01]  /*8e50*/  HADD2.F32 R63, -RZ, R62.H1_H1 ;  /* 0x3000003eff3f7230 */ /* 0x000fe20000004100 */
[----:B------:R-:W-:Y:S01]  /*8e60*/  F2FP.F16.E4M3.UNPACK_B R78, R78.H1 ;  /* 0x0000004eff4e723e */ /* 0x000fe200030006ff */
[--C-:B------:R-:W-:Y:S01]  /*8e70*/  HADD2.F32 R64, -RZ, R66.reuse.H0_H0 ;  /* 0x20000042ff407230 */ /* 0x100fe20000004100 */
[----:B--2---:R-:W-:Y:S01]  /*8e80*/  UPRMT UR4, UR6, 0x654, UR4 ;  /* 0x0000065406047896 */ /* 0x004fe20008000004 */
        /* <DEDUP_REMOVED lines=8> */
[----:B------:R-:W-:Y:S01]  /*8f10*/  SYNCS.ARRIVE.TRANS64.RED.A1T0 RZ, [UR4], RZ ;  /* 0x000000ffffff79a7 */ /* 0x000fe20008100404 */
[C---:B------:R-:W-:Y:S01]  /*8f20*/  FMUL R16, R38.reuse, R16 ;  /* 0x0000001026107220 */ /* 0x040fe20000400000 */
[C---:B------:R-:W-:Y:S01]  /*8f30*/  FMUL R17, R38.reuse, R17 ;  /* 0x0000001126117220 */ /* 0x040fe20000400000 */
[C---:B------:R-:W-:Y:S01]  /*8f40*/  FMUL R0, R38.reuse, R20 ;  /* 0x0000001426007220 */ /* 0x040fe20000400000 */
[C---:B------:R-:W-:Y:S01]  /*8f50*/  FMUL R2, R38.reuse, R21 ;  /* 0x0000001526027220 */ /* 0x040fe20000400000 */
[C---:B------:R-:W-:Y:S01]  /*8f60*/  FMUL R20, R38.reuse, R25 ;  /* 0x0000001926147220 */ /* 0x040fe20000400000 */
[----:B------:R-:W-:Y:S02]  /*8f70*/  HADD2.F32 R67, -RZ, R66.H1_H1 ;  /* 0x30000042ff437230 */ /* 0x000fe40000004100 */
[C---:B------:R-:W-:Y:S01]  /*8f80*/  FMUL R6, R38.reuse, R6 ;  /* 0x0000000626067220 */ /* 0x040fe20000400000 */
[----:B------:R-:W-:Y:S02]  /*8f90*/  HADD2.F32 R44, -RZ, R72.H1_H1 ;  /* 0x30000048ff2c7230 */ /* 0x000fe40000004100 */
[C---:B------:R-:W-:Y:S01]  /*8fa0*/  FMUL R7, R38.reuse, R7 ;  /* 0x0000000726077220 */ /* 0x040fe20000400000 */
[--C-:B------:R-:W-:Y:S02]  /*8fb0*/  HADD2.F32 R47, -RZ, R73.reuse.H0_H0 ;  /* 0x20000049ff2f7230 */ /* 0x100fe40000004100 */
[C---:B------:R-:W-:Y:S01]  /*8fc0*/  FFMA R6, R41.reuse, R43, R6 ;  /* 0x0000002b29067223 */ /* 0x040fe20000000006 */
[--C-:B------:R-:W-:Y:S02]  /*8fd0*/  HADD2.F32 R40, -RZ, R68.reuse.H0_H0 ;  /* 0x20000044ff287230 */ /* 0x100fe40000004100 */
[C---:B------:R-:W-:Y:S01]  /*8fe0*/  FFMA R7, R41.reuse, R44, R7 ;  /* 0x0000002c29077223 */ /* 0x040fe20000000007 */
[C---:B------:R-:W-:Y:S01]  /*8ff0*/  FFMA R8, R41.reuse, R45, R8 ;  /* 0x0000002d29087223 */ /* 0x040fe20000000008 */
[----:B------:R-:W-:Y:S01]  /*9000*/  FFMA R9, R41, R46, R9 ;  /* 0x0000002e29097223 */ /* 0x000fe20000000009 */
[----:B------:R-:W-:Y:S02]  /*9010*/  HADD2.F32 R43, -RZ, R68.H1_H1 ;  /* 0x30000044ff2b7230 */ /* 0x000fe40000004100 */
[C---:B------:R-:W-:Y:S01]  /*9020*/  FMUL R10, R38.reuse, R10 ;  /* 0x0000000a260a7220 */ /* 0x040fe20000400000 */
[----:B------:R-:W-:Y:S01]  /*9030*/  HADD2.F32 R48, -RZ, R73.H1_H1 ;  /* 0x30000049ff307230 */ /* 0x000fe20000004100 */
[----:B------:R-:W-:Y:S01]  /*9040*/  F2FP.SATFINITE.E4M3.F32.PACK_AB_MERGE_C R100, R7, R6, RZ ;  /* 0x000000060764723e */ /* 0x000fe200048070ff */
[C---:B------:R-:W-:Y:S01]  /*9050*/  FMUL R7, R38.reuse, R24 ;  /* 0x0000001826077220 */ /* 0x040fe20000400000 */
[----:B------:R-:W-:Y:S01]  /*9060*/  FFMA R10, R41, R47, R10 ;  /* 0x0000002f290a7223 */ /* 0x000fe2000000000a */
[C---:B------:R-:W-:Y:S01]  /*9070*/  FMUL R24, R38.reuse, R29 ;  /* 0x0000001d26187220 */ /* 0x040fe20000400000 */
[----:B------:R-:W-:Y:S01]  /*9080*/  F2FP.SATFINITE.E4M3.F32.PACK_AB_MERGE_C R100, R5, R4, R100 ;  /* 0x000000040564723e */ /* 0x000fe20004807064 */
[C---:B------:R-:W-:Y:S01]  /*9090*/  FMUL R11, R38.reuse, R11 ;  /* 0x0000000b260b7220 */ /* 0x040fe20000400000 */
[--C-:B------:R-:W-:Y:S02]  /*90a0*/  HADD2.F32 R51, -RZ, R74.reuse.H0_H0 ;  /* 0x2000004aff337230 */ /* 0x100fe40000004100 */
[C---:B------:R-:W-:Y:S01]  /*90b0*/  FMUL R14, R38.reuse, R14 ;  /* 0x0000000e260e7220 */ /* 0x040fe20000400000 */
[----:B------:R-:W-:Y:S02]  /*90c0*/  HADD2.F32 R52, -RZ, R74.H1_H1 ;  /* 0x3000004aff347230 */ /* 0x000fe40000004100 */
[C---:B------:R-:W-:Y:S01]  /*90d0*/  FFMA R11, R41.reuse, R48, R11 ;  /* 0x00000030290b7223 */ /* 0x040fe2000000000b */
[C---:B------:R-:W-:Y:S01]  /*90e0*/  FFMA R12, R41.reuse, R49, R12 ;  /* 0x00000031290c7223 */ /* 0x040fe2000000000c */
[C---:B------:R-:W-:Y:S01]  /*90f0*/  FFMA R13, R41.reuse, R50, R13 ;  /* 0x00000032290d7223 */ /* 0x040fe2000000000d */
[----:B------:R-:W-:Y:S01]  /*9100*/  FFMA R14, R41, R51, R14 ;  /* 0x00000033290e7223 */ /* 0x000fe2000000000e */
[C---:B------:R-:W-:Y:S01]  /*9110*/  FMUL R15, R38.reuse, R15 ;  /* 0x0000000f260f7220 */ /* 0x040fe20000400000 */
[--C-:B------:R-:W-:Y:S01]  /*9120*/  HADD2.F32 R55, -RZ, R75.reuse.H0_H0 ;  /* 0x2000004bff377230 */ /* 0x100fe20000004100 */
[----:B------:R-:W-:Y:S01]  /*9130*/  F2FP.SATFINITE.E4M3.F32.PACK_AB_MERGE_C R101, R11, R10, RZ ;  /* 0x0000000a0b65723e */ /* 0x000fe200048070ff */
[----:B------:R-:W-:Y:S02]  /*9140*/  HADD2.F32 R56, -RZ, R75.H1_H1 ;  /* 0x3000004bff387230 */ /* 0x000fe40000004100 */
[C---:B------:R-:W-:Y:S01]  /*9150*/  FFMA R15, R41.reuse, R52, R15 ;  /* 0x00000034290f7223 */ /* 0x040fe2000000000f */
[----:B------:R-:W-:Y:S01]  /*9160*/  FFMA R16, R41, R53, R16 ;  /* 0x0000003529107223 */ /* 0x000fe20000000010 */
[----:B------:R-:W-:Y:S01]  /*9170*/  F2FP.SATFINITE.E4M3.F32.PACK_AB_MERGE_C R101, R9, R8, R101 ;  /* 0x000000080965723e */ /* 0x000fe20004807065 */
[----:B------:R-:W-:Y:S01]  /*9180*/  FFMA R17, R41, R54, R17 ;  /* 0x0000003629117223 */ /* 0x000fe20000000011 */
[C---:B------:R-:W-:Y:S01]  /*9190*/  FMUL R18, R38.reuse, R18 ;  /* 0x0000001226127220 */ /* 0x040fe20000400000 */
[----:B------:R-:W-:Y:S01]  /*91a0*/  F2FP.SATFINITE.E4M3.F32.PACK_AB_MERGE_C R102, R15, R14, RZ ;  /* 0x0000000e0f66723e */ /* 0x000fe200048070ff */
[C---:B------:R-:W-:Y:S01]  /*91b0*/  FMUL R19, R38.reuse, R19 ;  /* 0x0000001326137220 */ /* 0x040fe20000400000 */
[--C-:B------:R-:W-:Y:S02]  /*91c0*/  HADD2.F32 R58, -RZ, R76.reuse.H0_H0 ;  /* 0x2000004cff3a7230 */ /* 0x100fe40000004100 */
[----:B------:R-:W-:Y:S01]  /*91d0*/  FFMA R18, R41, R55, R18 ;  /* 0x0000003729127223 */ /* 0x000fe20000000012 */
[----:B------:R-:W-:Y:S01]  /*91e0*/  F2FP.SATFINITE.E4M3.F32.PACK_AB_MERGE_C R102, R13, R12, R102 ;  /* 0x0000000c0d66723e */ /* 0x000fe20004807066 */
[C---:B------:R-:W-:Y:S01]  /*91f0*/  FFMA R19, R41.reuse, R56, R19 ;  /* 0x0000003829137223 */ /* 0x040fe20000000013 */
[----:B------:R-:W-:Y:S02]  /*9200*/  HADD2.F32 R61, -RZ, R76.H1_H1 ;  /* 0x3000004cff3d7230 */ /* 0x000fe40000004100 */
[C---:B------:R-:W-:Y:S01]  /*9210*/  FMUL R3, R38.reuse, R22 ;  /* 0x0000001626037220 */ /* 0x040fe20000400000 */
        /* <DEDUP_REMOVED lines=10> */
[C---:B------:R-:W-:Y:S01]  /*92c0*/  FMUL R23, R38.reuse, R28 ;  /* 0x0000001c26177220 */ /* 0x040fe20000400000 */
[----:B------:R-:W-:Y:S01]  /*92d0*/  F2FP.F16.E4M3.UNPACK_B R79, R79.H1 ;  /* 0x0000004fff4f723e */ /* 0x000fe200030006ff */
        /* <DEDUP_REMOVED lines=9> */
[C---:B------:R-:W-:Y:S01]  /*9370*/  FFMA R24, R41.reuse, R67, R24 ;  /* 0x0000004329187223 */ /* 0x040fe20000000018 */
[C---:B------:R-:W-:Y:S01]  /*9380*/  FMUL R28, R38.reuse, R33 ;  /* 0x00000021261c7220 */ /* 0x040fe20000400000 */
[--C-:B------:R-:W-:Y:S02]  /*9390*/  HADD2.F32 R42, -RZ, R79.reuse.H0_H0 ;  /* 0x2000004fff2a7230 */ /* 0x100fe40000004100 */
[C---:B------:R-:W-:Y:S01]  /*93a0*/  FFMA R25, R41.reuse, R66, R25 ;  /* 0x0000004229197223 */ /* 0x040fe20000000019 */
[----:B------:R-:W-:Y:S02]  /*93b0*/  HADD2.F32 R71, -RZ, R79.H1_H1 ;  /* 0x3000004fff477230 */ /* 0x000fe40000004100 */
[C---:B------:R-:W-:Y:S01]  /*93c0*/  FMUL R29, R38.reuse, R34 ;  /* 0x00000022261d7220 */ /* 0x040fe20000400000 */
        /* <DEDUP_REMOVED lines=9> */
[----:B-1----:R-:W-:Y:S01]  /*9460*/  F2FP.SATFINITE.E4M3.F32.PACK_AB_MERGE_C R105, R22, R21, RZ ;  /* 0x000000151669723e */ /* 0x002fe200048070ff */
[----:B------:R1:W-:Y:S01]  /*9470*/  STS.128 [R84+UR44+0x5200], R100 ;  /* 0x0052006454007988 */ /* 0x0003e20008000c2c */
[----:B------:R-:W-:Y:S02]  /*9480*/  F2FP.SATFINITE.E4M3.F32.PACK_AB_MERGE_C R64, R26, R25, RZ ;  /* 0x000000191a40723e */ /* 0x000fe400048070ff */
[----:B------:R-:W-:Y:S02]  /*9490*/  F2FP.SATFINITE.E4M3.F32.PACK_AB_MERGE_C R67, R30, R29, RZ ;  /* 0x0000001d1e43723e */ /* 0x000fe400048070ff */
[----:B------:R-:W-:Y:S02]  /*94a0*/  F2FP.SATFINITE.E4M3.F32.PACK_AB_MERGE_C R104, R2, R0, R3 ;  /* 0x000000000268723e */ /* 0x000fe40004807003 */
[----:B------:R-:W-:Y:S02]  /*94b0*/  F2FP.SATFINITE.E4M3.F32.PACK_AB_MERGE_C R105, R20, R7, R105 ;  /* 0x000000071469723e */ /* 0x000fe40004807069 */
[----:B------:R-:W-:Y:S02]  /*94c0*/  F2FP.SATFINITE.E4M3.F32.PACK_AB_MERGE_C R106, R24, R23, R64 ;  /* 0x00000017186a723e */ /* 0x000fe40004807040 */
[----:B------:R-:W-:Y:S02]  /*94d0*/  F2FP.SATFINITE.E4M3.F32.PACK_AB_MERGE_C R107, R28, R27, R67 ;  /* 0x0000001b1c6b723e */ /* 0x000fe40004807043 */
[----:B------:R-:W-:Y:S03]  /*94e0*/  IADD3 R36, PT, PT, R36, 0x1, RZ ;  /* 0x0000000124247810 */ /* 0x000fe60007ffe0ff */
        /* <DEDUP_REMOVED lines=18> */
.L_x_130:
[----:B------:R-:W-:Y:S05]  /*9610*/  BSYNC.RECONVERGENT B0 ;  /* 0x0000000000007941 */ /* 0x000fea0003800200 */
.L_x_129:
[----:B------:R-:W-:Y:S01]  /*9620*/  R2UR UR4, R87 ;  /* 0x00000000570472ca */ /* 0x000fe200000e0000 */
[----:B------:R-:W-:Y:S01]  /*9630*/  BAR.SYNC.DEFER_BLOCKING 0x1, 0x80 ;  /* 0x0042000000007b1d */ /* 0x000fe20000010000 */
[C---:B------:R-:W-:Y:S01]  /*9640*/  ISETP.NE.AND P0, PT, R89.reuse, 0x2, PT ;  /* 0x000000025900780c */ /* 0x040fe20003f05270 */
[----:B------:R-:W-:Y:S01]  /*9650*/  UISETP.NE.AND UP0, UPT, UR45, URZ, UPT ;  /* 0x000000ff2d00728c */ /* 0x000fe2000bf05270 */
[----:B------:R-:W-:Y:S01]  /*9660*/  ISETP.NE.AND P1, PT, R36, 0x4, PT ;  /* 0x000000042400780c */ /* 0x000fe20003f25270 */
[----:B------:R-:W-:Y:S01]  /*9670*/  UIADD3 UR16, UPT, UPT, UR38, UR59, URZ ;  /* 0x0000003b26107290 */ /* 0x000fe2000fffe0ff */
[----:B------:R-:W-:Y:S02]  /*9680*/  SEL R5, RZ, 0x1, P0 ;  /* 0x00000001ff057807 */ /* 0x000fe40000000000 */
[----:B------:R-:W-:Y:S02]  /*9690*/  SEL R3, RZ, 0x1, P1 ;  /* 0x00000001ff037807 */ /* 0x000fe40000800000 */
[----:B------:R-:W-:Y:S02]  /*96a0*/  LOP3.LUT R92, R92, R5, RZ, 0x3c, !PT ;  /* 0x000000055c5c7212 */ /* 0x000fe400078e3cff */
[----:B------:R-:W-:Y:S01]  /*96b0*/  LOP3.LUT R94, R94, R3, RZ, 0x3c, !PT ;  /* 0x000000035e5e7212 */ /* 0x000fe200078e3cff */
[----:B------:R-:W-:Y:S01]  /*96c0*/  UIADD3 UR20, UPT, UPT, UR37, UR4, URZ ;  /* 0x0000000425147290 */ /* 0x000fe2000fffe0ff */
[----:B------:R-:W-:Y:S02]  /*96d0*/  SEL R89, R89, RZ, P0 ;  /* 0x000000ff59597207 */ /* 0x000fe40000000000 */
[----:B------:R-:W-:Y:S01]  /*96e0*/  SEL R36, R36, RZ, P1 ;  /* 0x000000ff24247207 */ /* 0x000fe20000800000 */
[----:B------:R-:W-:Y:S01]  /*96f0*/  UMOV UR36, UR58 ;  /* 0x0000003a00247c82 */ /* 0x000fe20008000000 */
[----:B------:R-:W-:Y:S07]  /*9700*/  BRA.U UP0, `(.L_x_131) ;  /* 0xffffffb900e07547 */ /* 0x000fee000b83ffff */
[----:B------:R-:W-:Y:S05]  /*9710*/  EXIT ;  /* 0x000000000000794d */ /* 0x000fea0003800000 */
.L_x_24:
[----:B-1----:R1:W2:Y:S02]  /*9720*/  SYNCS.PHASECHK.TRANS64.TRYWAIT P0, [R0+URZ+0x100], R3 ;  /* 0x00010003000075a7 */ /* 0x0022a400080011ff */
[----:B--2---:R-:W-:Y:S05]  /*9730*/  @!P0 NANOSLEEP.SYNCS 0x989680 ;  /* 0x009896800000895d */ /* 0x004fea0003900000 */
[----:B------:R-:W2:Y:S02]  /*9740*/  @!P0 SYNCS.PHASECHK.TRANS64 P0, [R0+URZ+0x100], R3 ;  /* 0x00010003000085a7 */ /* 0x000ea400080010ff */
[----:B--2---:R-:W-:Y:S05]  /*9750*/  @!P0 BRA `(.L_x_24) ;  /* 0xfffffffc00f08947 */ /* 0x004fea000383ffff */
[----:B------:R-:W-:Y:S05]  /*9760*/  BRA `(.L_x_132) ;  /* 0xffffff8000ac7947 */ /* 0x000fea000383ffff */
.L_x_27:
[----:B-1----:R-:W-:-:S07]  /*9770*/  MOV R0, UR33 ;  /* 0x0000002100007c02 */ /* 0x002fce0008000f00 */
.L_x_133:
[----:B-1----:R1:W2:Y:S02]  /*9780*/  SYNCS.PHASECHK.TRANS64.TRYWAIT P0, [R0+URZ+0x20], R3 ;  /* 0x00002003000075a7 */ /* 0x0022a400080011ff */
[----:B--2---:R-:W-:Y:S05]  /*9790*/  @!P0 NANOSLEEP.SYNCS 0x989680 ;  /* 0x009896800000895d */ /* 0x004fea0003900000 */
[----:B------:R-:W2:Y:S02]  /*97a0*/  @!P0 SYNCS.PHASECHK.TRANS64 P0, [R0+URZ+0x20], R3 ;  /* 0x00002003000085a7 */ /* 0x000ea400080010ff */
[----:B--2---:R-:W-:Y:S05]  /*97b0*/  @!P0 BRA `(.L_x_133) ;  /* 0xfffffffc00f08947 */ /* 0x004fea000383ffff */
[----:B------:R-:W-:Y:S05]  /*97c0*/  BRA `(.L_x_26) ;  /* 0xffffff8000f07947 */ /* 0x000fea000383ffff */
.L_x_34:
[----:B-1----:R-:W-:-:S07]  /*97d0*/  MOV R0, UR17 ;  /* 0x0000001100007c02 */ /* 0x002fce0008000f00 */
.L_x_134:
[----:B-1----:R1:W2:Y:S02]  /*97e0*/  SYNCS.PHASECHK.TRANS64.TRYWAIT P0, [R0+URZ+0x20], R3 ;  /* 0x00002003000075a7 */ /* 0x0022a400080011ff */
[----:B--2---:R-:W-:Y:S05]  /*97f0*/  @!P0 NANOSLEEP.SYNCS 0x989680 ;  /* 0x009896800000895d */ /* 0x004fea0003900000 */
[----:B------:R-:W2:Y:S02]  /*9800*/  @!P0 SYNCS.PHASECHK.TRANS64 P0, [R0+URZ+0x20], R3 ;  /* 0x00002003000085a7 */ /* 0x000ea400080010ff */
[----:B--2---:R-:W-:Y:S05]  /*9810*/  @!P0 BRA `(.L_x_134) ;  /* 0xfffffffc00f08947 */ /* 0x004fea000383ffff */
[----:B------:R-:W-:Y:S05]  /*9820*/  BRA `(.L_x_33) ;  /* 0xffffff8400b07947 */ /* 0x000fea000383ffff */
.L_x_39:
[----:B-1----:R1:W2:Y:S02]  /*9830*/  SYNCS.PHASECHK.TRANS64.TRYWAIT P0, [R3+URZ+0x90], R0 ;  /* 0x00009000030075a7 */ /* 0x0022a400080011ff */
[----:B--2---:R-:W-:Y:S05]  /*9840*/  @!P0 NANOSLEEP.SYNCS 0x989680 ;  /* 0x009896800000895d */ /* 0x004fea0003900000 */
[----:B------:R-:W2:Y:S02]  /*9850*/  @!P0 SYNCS.PHASECHK.TRANS64 P0, [R3+URZ+0x90], R0 ;  /* 0x00009000030085a7 */ /* 0x000ea400080010ff */
[----:B--2---:R-:W-:Y:S05]  /*9860*/  @!P0 BRA `(.L_x_39) ;  /* 0xfffffffc00f08947 */ /* 0x004fea000383ffff */
[----:B------:R-:W-:Y:S05]  /*9870*/  BRA `(.L_x_135) ;  /* 0xffffff8800507947 */ /* 0x000fea000383ffff */
.L_x_43:
[----:B-1----:R-:W-:-:S07]  /*9880*/  MOV R0, UR4 ;  /* 0x0000000400007c02 */ /* 0x002fce0008000f00 */
.L_x_136:
[----:B-1----:R1:W2:Y:S02]  /*9890*/  SYNCS.PHASECHK.TRANS64.TRYWAIT P0, [R0+URZ], R3 ;  /* 0x00000003000075a7 */ /* 0x0022a400080011ff */
[----:B--2---:R-:W-:Y:S05]  /*98a0*/  @!P0 NANOSLEEP.SYNCS 0x989680 ;  /* 0x009896800000895d */ /* 0x004fea0003900000 */
[----:B------:R-:W2:Y:S02]  /*98b0*/  @!P0 SYNCS.PHASECHK.TRANS64 P0, [R0+URZ], R3 ;  /* 0x00000003000085a7 */ /* 0x000ea400080010ff */
[----:B--2---:R-:W-:Y:S05]  /*98c0*/  @!P0 BRA `(.L_x_136) ;  /* 0xfffffffc00f08947 */ /* 0x004fea000383ffff */
[----:B------:R-:W-:Y:S05]  /*98d0*/  BRA `(.L_x_137) ;  /* 0xffffff8c00f87947 */ /* 0x000fea000383ffff */
.L_x_44:
[----:B------:R-:W-:-:S07]  /*98e0*/  MOV R0, UR5 ;  /* 0x0000000500007c02 */ /* 0x000fce0008000f00 */
.L_x_138:
[----:B-1----:R1:W2:Y:S02]  /*98f0*/  SYNCS.PHASECHK.TRANS64.TRYWAIT P0, [R0+URZ], R3 ;  /* 0x00000003000075a7 */ /* 0x0022a400080011ff */
[----:B--2---:R-:W-:Y:S05]  /*9900*/  @!P0 NANOSLEEP.SYNCS 0x989680 ;  /* 0x009896800000895d */ /* 0x004fea0003900000 */
[----:B------:R-:W2:Y:S02]  /*9910*/  @!P0 SYNCS.PHASECHK.TRANS64 P0, [R0+URZ], R3 ;  /* 0x00000003000085a7 */ /* 0x000ea400080010ff */
[----:B--2---:R-:W-:Y:S05]  /*9920*/  @!P0 BRA `(.L_x_138) ;  /* 0xfffffffc00f08947 */ /* 0x004fea000383ffff */
[----:B------:R-:W-:Y:S05]  /*9930*/  BRA `(.L_x_139) ;  /* 0xffffff9000047947 */ /* 0x000fea000383ffff */
.L_x_45:
[----:B------:R-:W-:-:S07]  /*9940*/  MOV R0, UR5 ;  /* 0x0000000500007c02 */ /* 0x000fce0008000f00 */
.L_x_140:
[----:B-1----:R1:W2:Y:S02]  /*9950*/  SYNCS.PHASECHK.TRANS64.TRYWAIT P0, [R0+URZ], R3 ;  /* 0x00000003000075a7 */ /* 0x0022a400080011ff */
[----:B--2---:R-:W-:Y:S05]  /*9960*/  @!P0 NANOSLEEP.SYNCS 0x989680 ;  /* 0x009896800000895d */ /* 0x004fea0003900000 */
[----:B------:R-:W2:Y:S02]  /*9970*/  @!P0 SYNCS.PHASECHK.TRANS64 P0, [R0+URZ], R3 ;  /* 0x00000003000085a7 */ /* 0x000ea400080010ff */
[----:B--2---:R-:W-:Y:S05]  /*9980*/  @!P0 BRA `(.L_x_140) ;  /* 0xfffffffc00f08947 */ /* 0x004fea000383ffff */
[----:B------:R-:W-:Y:S05]  /*9990*/  BRA `(.L_x_141) ;  /* 0xffffff9000107947 */ /* 0x000fea000383ffff */
.L_x_48:
[----:B--2---:R2:W3:Y:S02]  /*99a0*/  SYNCS.PHASECHK.TRANS64.TRYWAIT P0, [R2+URZ+0xf0], R5 ;  /* 0x0000f005020075a7 */ /* 0x0044e400080011ff */
[----:B---3--:R-:W-:Y:S05]  /*99b0*/  @!P0 NANOSLEEP.SYNCS 0x989680 ;  /* 0x009896800000895d */ /* 0x008fea0003900000 */
[----:B------:R-:W3:Y:S02]  /*99c0*/  @!P0 SYNCS.PHASECHK.TRANS64 P0, [R2+URZ+0xf0], R5 ;  /* 0x0000f005020085a7 */ /* 0x000ee400080010ff */
[----:B---3--:R-:W-:Y:S05]  /*99d0*/  @!P0 BRA `(.L_x_48) ;  /* 0xfffffffc00f08947 */ /* 0x008fea000383ffff */
[----:B------:R-:W-:Y:S05]  /*99e0*/  BRA `(.L_x_142) ;  /* 0xffffff9000747947 */ /* 0x000fea000383ffff */
.L_x_49:
[----:B------:R-:W-:-:S07]  /*99f0*/  MOV R2, UR4 ;  /* 0x0000000400027c02 */ /* 0x000fce0008000f00 */
.L_x_143:
[----:B--2---:R2:W3:Y:S02]  /*9a00*/  SYNCS.PHASECHK.TRANS64.TRYWAIT P0, [R2+URZ+0xa0], R5 ;  /* 0x0000a005020075a7 */ /* 0x0044e400080011ff */
[----:B---3--:R-:W-:Y:S05]  /*9a10*/  @!P0 NANOSLEEP.SYNCS 0x989680 ;  /* 0x009896800000895d */ /* 0x008fea0003900000 */
[----:B------:R-:W3:Y:S02]  /*9a20*/  @!P0 SYNCS.PHASECHK.TRANS64 P0, [R2+URZ+0xa0], R5 ;  /* 0x0000a005020085a7 */ /* 0x000ee400080010ff */
[----:B---3--:R-:W-:Y:S05]  /*9a30*/  @!P0 BRA `(.L_x_143) ;  /* 0xfffffffc00f08947 */ /* 0x008fea000383ffff */
[----:B------:R-:W-:Y:S05]  /*9a40*/  BRA `(.L_x_144) ;  /* 0xffffff9000847947 */ /* 0x000fea000383ffff */
.L_x_50:
[----:B--2---:R2:W3:Y:S02]  /*9a50*/  SYNCS.PHASECHK.TRANS64.TRYWAIT P1, [R2+URZ+0x90], R5 ;  /* 0x00009005020075a7 */ /* 0x0044e400080211ff */
[----:B---3--:R-:W-:Y:S05]  /*9a60*/  @!P1 NANOSLEEP.SYNCS 0x989680 ;  /* 0x009896800000995d */ /* 0x008fea0003900000 */
[----:B------:R-:W3:Y:S02]  /*9a70*/  @!P1 SYNCS.PHASECHK.TRANS64 P1, [R2+URZ+0x90], R5 ;  /* 0x00009005020095a7 */ /* 0x000ee400080210ff */
[----:B---3--:R-:W-:Y:S05]  /*9a80*/  @!P1 BRA `(.L_x_50) ;  /* 0xfffffffc00f09947 */ /* 0x008fea000383ffff */
[----:B------:R-:W-:Y:S05]  /*9a90*/  BRA `(.L_x_145) ;  /* 0xffffff9000b47947 */ /* 0x000fea000383ffff */
.L_x_53:
[----:B------:R-:W-:-:S07]  /*9aa0*/  MOV R0, UR4 ;  /* 0x0000000400007c02 */ /* 0x000fce0008000f00 */
.L_x_146:
[----:B--2---:R2:W3:Y:S02]  /*9ab0*/  SYNCS.PHASECHK.TRANS64.TRYWAIT P0, [R0+URZ+0xa0], R3 ;  /* 0x0000a003000075a7 */ /* 0x0044e400080011ff */
[----:B---3--:R-:W-:Y:S05]  /*9ac0*/  @!P0 NANOSLEEP.SYNCS 0x989680 ;  /* 0x009896800000895d */ /* 0x008fea0003900000 */
[----:B------:R-:W3:Y:S02]  /*9ad0*/  @!P0 SYNCS.PHASECHK.TRANS64 P0, [R0+URZ+0xa0], R3 ;  /* 0x0000a003000085a7 */ /* 0x000ee400080010ff */
[----:B---3--:R-:W-:Y:S05]  /*9ae0*/  @!P0 BRA `(.L_x_146) ;  /* 0xfffffffc00f08947 */ /* 0x008fea000383ffff */
[----:B------:R-:W-:Y:S05]  /*9af0*/  BRA `(.L_x_52) ;  /* 0xffffff9400087947 */ /* 0x000fea000383ffff */
.L_x_60:
[----:B-1----:R1:W2:Y:S02]  /*9b00*/  SYNCS.PHASECHK.TRANS64.TRYWAIT P1, [R0+URZ+0x90], R5 ;  /* 0x00009005000075a7 */ /* 0x0022a400080211ff */
[----:B--2---:R-:W-:Y:S05]  /*9b10*/  @!P1 NANOSLEEP.SYNCS 0x989680 ;  /* 0x009896800000995d */ /* 0x004fea0003900000 */
[----:B------:R-:W2:Y:S02]  /*9b20*/  @!P1 SYNCS.PHASECHK.TRANS64 P1, [R0+URZ+0x90], R5 ;  /* 0x00009005000095a7 */ /* 0x000ea400080210ff */
[----:B--2---:R-:W-:Y:S05]  /*9b30*/  @!P1 BRA `(.L_x_60) ;  /* 0xfffffffc00f09947 */ /* 0x004fea000383ffff */
[----:B------:R-:W-:Y:S05]  /*9b40*/  BRA `(.L_x_147) ;  /* 0xffffff9800687947 */ /* 0x000fea000383ffff */
.L_x_61:
[----:B------:R-:W-:-:S07]  /*9b50*/  MOV R3, UR19 ;  /* 0x0000001300037c02 */ /* 0x000fce0008000f00 */
.L_x_148:
[----:B-1----:R1:W2:Y:S02]  /*9b60*/  SYNCS.PHASECHK.TRANS64.TRYWAIT P0, [R3+URZ+0xd0], R0 ;  /* 0x0000d000030075a7 */ /* 0x0022a400080011ff */
[----:B--2---:R-:W-:Y:S05]  /*9b70*/  @!P0 NANOSLEEP.SYNCS 0x989680 ;  /* 0x009896800000895d */ /* 0x004fea0003900000 */
[----:B------:R-:W2:Y:S02]  /*9b80*/  @!P0 SYNCS.PHASECHK.TRANS64 P0, [R3+URZ+0xd0], R0 ;  /* 0x0000d000030085a7 */ /* 0x000ea400080010ff */
[----:B--2---:R-:W-:Y:S05]  /*9b90*/  @!P0 BRA `(.L_x_148) ;  /* 0xfffffffc00f08947 */ /* 0x004fea000383ffff */
[----:B------:R-:W-:Y:S05]  /*9ba0*/  BRA `(.L_x_149) ;  /* 0xffffff98009c7947 */ /* 0x000fea000383ffff */
.L_x_64:
[----:B------:R-:W-:Y:S07]  /*9bb0*/  MOV R0, UR6 ;  /* 0x0000000600007c02 */ /* 0x000fee0008000f00 */
.L_x_150:
[----:B-1----:R1:W2:Y:S02]  /*9bc0*/  SYNCS.PHASECHK.TRANS64.TRYWAIT P0, [R0+URZ], R3 ;  /* 0x00000003000075a7 */ /* 0x0022a400080011ff */
[----:B--2---:R-:W-:Y:S05]  /*9bd0*/  @!P0 NANOSLEEP.SYNCS 0x989680 ;  /* 0x009896800000895d */ /* 0x004fea0003900000 */
[----:B------:R-:W2:Y:S02]  /*9be0*/  @!P0 SYNCS.PHASECHK.TRANS64 P0, [R0+URZ], R3 ;  /* 0x00000003000085a7 */ /* 0x000ea400080010ff */
[----:B--2---:R-:W-:Y:S05]  /*9bf0*/  @!P0 BRA `(.L_x_150) ;  /* 0xfffffffc00f08947 */ /* 0x004fea000383ffff */
[----:B------:R-:W-:Y:S05]  /*9c00*/  BRA `(.L_x_63) ;  /* 0xffffff9800d47947 */ /* 0x000fea000383ffff */
.L_x_67:
[----:B------:R-:W-:-:S07]  /*9c10*/  MOV R0, UR4 ;  /* 0x0000000400007c02 */ /* 0x000fce0008000f00 */
.L_x_151:
[----:B--2---:R2:W4:Y:S02]  /*9c20*/  SYNCS.PHASECHK.TRANS64.TRYWAIT P0, [R0+URZ], R3 ;  /* 0x00000003000075a7 */ /* 0x00452400080011ff */
[----:B----4-:R-:W-:Y:S05]  /*9c30*/  @!P0 NANOSLEEP.SYNCS 0x989680 ;  /* 0x009896800000895d */ /* 0x010fea0003900000 */
[----:B------:R-:W4:Y:S02]  /*9c40*/  @!P0 SYNCS.PHASECHK.TRANS64 P0, [R0+URZ], R3 ;  /* 0x00000003000085a7 */ /* 0x000f2400080010ff */
[----:B----4-:R-:W-:Y:S05]  /*9c50*/  @!P0 BRA `(.L_x_151) ;  /* 0xfffffffc00f08947 */ /* 0x010fea000383ffff */
[----:B------:R-:W-:Y:S05]  /*9c60*/  BRA `(.L_x_152) ;  /* 0xffffff9c00747947 */ /* 0x000fea000383ffff */
.L_x_68:
[----:B------:R-:W-:-:S07]  /*9c70*/  MOV R0, UR5 ;  /* 0x0000000500007c02 */ /* 0x000fce0008000f00 */
.L_x_153:
[----:B-1----:R1:W2:Y:S02]  /*9c80*/  SYNCS.PHASECHK.TRANS64.TRYWAIT P0, [R0+URZ], R3 ;  /* 0x00000003000075a7 */ /* 0x0022a400080011ff */
[----:B--2---:R-:W-:Y:S05]  /*9c90*/  @!P0 NANOSLEEP.SYNCS 0x989680 ;  /* 0x009896800000895d */ /* 0x004fea0003900000 */
[----:B------:R-:W2:Y:S02]  /*9ca0*/  @!P0 SYNCS.PHASECHK.TRANS64 P0, [R0+URZ], R3 ;  /* 0x00000003000085a7 */ /* 0x000ea400080010ff */
[----:B--2---:R-:W-:Y:S05]  /*9cb0*/  @!P0 BRA `(.L_x_153) ;  /* 0xfffffffc00f08947 */ /* 0x004fea000383ffff */
[----:B------:R-:W-:Y:S05]  /*9cc0*/  BRA `(.L_x_154) ;  /* 0xffffff9c00807947 */ /* 0x000fea000383ffff */
.L_x_69:
[----:B------:R-:W-:-:S07]  /*9cd0*/  MOV R0, UR5 ;  /* 0x0000000500007c02 */ /* 0x000fce0008000f00 */
.L_x_155:
[----:B-1----:R1:W2:Y:S02]  /*9ce0*/  SYNCS.PHASECHK.TRANS64.TRYWAIT P0, [R0+URZ], R3 ;  /* 0x00000003000075a7 */ /* 0x0022a400080011ff */
[----:B--2---:R-:W-:Y:S05]  /*9cf0*/  @!P0 NANOSLEEP.SYNCS 0x989680 ;  /* 0x009896800000895d */ /* 0x004fea0003900000 */
[----:B------:R-:W2:Y:S02]  /*9d00*/  @!P0 SYNCS.PHASECHK.TRANS64 P0, [R0+URZ], R3 ;  /* 0x00000003000085a7 */ /* 0x000ea400080010ff */
[----:B--2---:R-:W-:Y:S05]  /*9d10*/  @!P0 BRA `(.L_x_155) ;  /* 0xfffffffc00f08947 */ /* 0x004fea000383ffff */
[----:B------:R-:W-:Y:S05]  /*9d20*/  BRA `(.L_x_156) ;  /* 0xffffff9c008c7947 */ /* 0x000fea000383ffff */
.L_x_70:
[----:B------:R-:W-:-:S07]  /*9d30*/  MOV R0, UR4 ;  /* 0x0000000400007c02 */ /* 0x000fce0008000f00 */
.L_x_157:
[----:B-1----:R1:W2:Y:S02]  /*9d40*/  SYNCS.PHASECHK.TRANS64.TRYWAIT P0, [R0+URZ], R3 ;  /* 0x00000003000075a7 */ /* 0x0022a400080011ff */
[----:B--2---:R-:W-:Y:S05]  /*9d50*/  @!P0 NANOSLEEP.SYNCS 0x989680 ;  /* 0x009896800000895d */ /* 0x004fea0003900000 */
[----:B------:R-:W2:Y:S02]  /*9d60*/  @!P0 SYNCS.PHASECHK.TRANS64 P0, [R0+URZ], R3 ;  /* 0x00000003000085a7 */ /* 0x000ea400080010ff */
[----:B--2---:R-:W-:Y:S05]  /*9d70*/  @!P0 BRA `(.L_x_157) ;  /* 0xfffffffc00f08947 */ /* 0x004fea000383ffff */
[----:B------:R-:W-:Y:S05]  /*9d80*/  BRA `(.L_x_158) ;  /* 0xffffff9c00987947 */ /* 0x000fea000383ffff */
.L_x_75:
[----:B--2---:R2:W3:Y:S02]  /*9d90*/  SYNCS.PHASECHK.TRANS64.TRYWAIT P0, [R12+URZ+0x90], R9 ;  /* 0x000090090c0075a7 */ /* 0x0044e400080011ff */
[----:B---3--:R-:W-:Y:S05]  /*9da0*/  @!P0 NANOSLEEP.SYNCS 0x989680 ;  /* 0x009896800000895d */ /* 0x008fea0003900000 */
[----:B------:R-:W3:Y:S02]  /*9db0*/  @!P0 SYNCS.PHASECHK.TRANS64 P0, [R12+URZ+0x90], R9 ;  /* 0x000090090c0085a7 */ /* 0x000ee400080010ff */
[----:B---3--:R-:W-:Y:S05]  /*9dc0*/  @!P0 BRA `(.L_x_75) ;  /* 0xfffffffc00f08947 */ /* 0x008fea000383ffff */
[----:B------:R-:W-:Y:S05]  /*9dd0*/  BRA `(.L_x_159) ;  /* 0xffffffa000c87947 */ /* 0x000fea000383ffff */
.L_x_78:
[----:B------:R-:W-:Y:S07]  /*9de0*/  MOV R0, UR21 ;  /* 0x0000001500007c02 */ /* 0x000fee0008000f00 */
.L_x_160:
[----:B--2---:R2:W3:Y:S02]  /*9df0*/  SYNCS.PHASECHK.TRANS64.TRYWAIT P2, [R0+URZ+0x88], R11 ;  /* 0x0000880b000075a7 */ /* 0x0044e400080411ff */
[----:B---3--:R-:W-:Y:S05]  /*9e00*/  @!P2 NANOSLEEP.SYNCS 0x989680 ;  /* 0x009896800000a95d */ /* 0x008fea0003900000 */
[----:B------:R-:W3:Y:S02]  /*9e10*/  @!P2 SYNCS.PHASECHK.TRANS64 P2, [R0+URZ+0x88], R11 ;  /* 0x0000880b0000a5a7 */ /* 0x000ee400080410ff */
[----:B---3--:R-:W-:Y:S05]  /*9e20*/  @!P2 BRA `(.L_x_160) ;  /* 0xfffffffc00f0a947 */ /* 0x008fea000383ffff */
[----:B------:R-:W-:Y:S05]  /*9e30*/  BRA `(.L_x_77) ;  /* 0xffffffa800307947 */ /* 0x000fea000383ffff */
.L_x_81:
[----:B--2---:R-:W-:Y:S07]  /*9e40*/  MOV R0, UR21 ;  /* 0x0000001500007c02 */ /* 0x004fee0008000f00 */
.L_x_161:
[----:B--2---:R2:W3:Y:S02]  /*9e50*/  SYNCS.PHASECHK.TRANS64.TRYWAIT P0, [R0+URZ+0x60], R9 ;  /* 0x00006009000075a7 */ /* 0x0044e400080011ff */
[----:B---3--:R-:W-:Y:S05]  /*9e60*/  @!P0 NANOSLEEP.SYNCS 0x989680 ;  /* 0x009896800000895d */ /* 0x008fea0003900000 */
[----:B------:R-:W3:Y:S02]  /*9e70*/  @!P0 SYNCS.PHASECHK.TRANS64 P0, [R0+URZ+0x60], R9 ;  /* 0x00006009000085a7 */ /* 0x000ee400080010ff */
[----:B---3--:R-:W-:Y:S05]  /*9e80*/  @!P0 BRA `(.L_x_161) ;  /* 0xfffffffc00f08947 */ /* 0x008fea000383ffff */
[----:B------:R-:W-:Y:S05]  /*9e90*/  BRA `(.L_x_162) ;  /* 0xffffffa8008c7947 */ /* 0x000fea000383ffff */
.L_x_82:
[----:B------:R-:W-:Y:S07]  /*9ea0*/  MOV R0, UR21 ;  /* 0x0000001500007c02 */ /* 0x000fee0008000f00 */
.L_x_163:
[----:B--2---:R2:W3:Y:S02]  /*9eb0*/  SYNCS.PHASECHK.TRANS64.TRYWAIT P0, [R0+URZ+0x68], R9 ;  /* 0x00006809000075a7 */ /* 0x0044e400080011ff */
[----:B---3--:R-:W-:Y:S05]  /*9ec0*/  @!P0 NANOSLEEP.SYNCS 0x989680 ;  /* 0x009896800000895d */ /* 0x008fea0003900000 */
[----:B------:R-:W3:Y:S02]  /*9ed0*/  @!P0 SYNCS.PHASECHK.TRANS64 P0, [R0+URZ+0x68], R9 ;  /* 0x00006809000085a7 */ /* 0x000ee400080010ff */
[----:B---3--:R-:W-:Y:S05]  /*9ee0*/  @!P0 BRA `(.L_x_163) ;  /* 0xfffffffc00f08947 */ /* 0x008fea000383ffff */
[----:B------:R-:W-:Y:S05]  /*9ef0*/  BRA `(.L_x_164) ;  /* 0xffffffa800c47947 */ /* 0x000fea000383ffff */
.L_x_83:
[----:B------:R-:W-:Y:S07]  /*9f00*/  MOV R0, UR21 ;  /* 0x0000001500007c02 */ /* 0x000fee0008000f00 */
.L_x_165:
[----:B--2---:R2:W3:Y:S02]  /*9f10*/  SYNCS.PHASECHK.TRANS64.TRYWAIT P0, [R0+URZ+0x70], R9 ;  /* 0x00007009000075a7 */ /* 0x0044e400080011ff */
[----:B---3--:R-:W-:Y:S05]  /*9f20*/  @!P0 NANOSLEEP.SYNCS 0x989680 ;  /* 0x009896800000895d */ /* 0x008fea0003900000 */
[----:B------:R-:W3:Y:S02]  /*9f30*/  @!P0 SYNCS.PHASECHK.TRANS64 P0, [R0+URZ+0x70], R9 ;  /* 0x00007009000085a7 */ /* 0x000ee400080010ff */
[----:B---3--:R-:W-:Y:S05]  /*9f40*/  @!P0 BRA `(.L_x_165) ;  /* 0xfffffffc00f08947 */ /* 0x008fea000383ffff */
[----:B------:R-:W-:Y:S05]  /*9f50*/  BRA `(.L_x_166) ;  /* 0xffffffac00087947 */ /* 0x000fea000383ffff */
.L_x_84:
[----:B------:R-:W-:Y:S07]  /*9f60*/  MOV R0, UR21 ;  /* 0x0000001500007c02 */ /* 0x000fee0008000f00 */
.L_x_167:
[----:B--2---:R2:W3:Y:S02]  /*9f70*/  SYNCS.PHASECHK.TRANS64.TRYWAIT P0, [R0+URZ+0x78], R9 ;  /* 0x00007809000075a7 */ /* 0x0044e400080011ff */
[----:B---3--:R-:W-:Y:S05]  /*9f80*/  @!P0 NANOSLEEP.SYNCS 0x989680 ;  /* 0x009896800000895d */ /* 0x008fea0003900000 */
[----:B------:R-:W3:Y:S02]  /*9f90*/  @!P0 SYNCS.PHASECHK.TRANS64 P0, [R0+URZ+0x78], R9 ;  /* 0x00007809000085a7 */ /* 0x000ee400080010ff */
[----:B---3--:R-:W-:Y:S05]  /*9fa0*/  @!P0 BRA `(.L_x_167) ;  /* 0xfffffffc00f08947 */ /* 0x008fea000383ffff */
[----:B------:R-:W-:Y:S05]  /*9fb0*/  BRA `(.L_x_168) ;  /* 0xffffffac00487947 */ /* 0x000fea000383ffff */
.L_x_86:
[----:B------:R-:W-:-:S07]  /*9fc0*/  MOV R0, UR21 ;  /* 0x0000001500007c02 */ /* 0x000fce0008000f00 */
.L_x_169:
[----:B---3--:R3:W4:Y:S02]  /*9fd0*/  SYNCS.PHASECHK.TRANS64.TRYWAIT P0, [R0+URZ+0x60], R3 ;  /* 0x00006003000075a7 */ /* 0x00872400080011ff */
[----:B----4-:R-:W-:Y:S05]  /*9fe0*/  @!P0 NANOSLEEP.SYNCS 0x989680 ;  /* 0x009896800000895d */ /* 0x010fea0003900000 */
[----:B------:R-:W4:Y:S02]  /*9ff0*/  @!P0 SYNCS.PHASECHK.TRANS64 P0, [R0+URZ+0x60], R3 ;  /* 0x00006003000085a7 */ /* 0x000f2400080010ff */
[----:B----4-:R-:W-:Y:S05]  /*a000*/  @!P0 BRA `(.L_x_169) ;  /* 0xfffffffc00f08947 */ /* 0x010fea000383ffff */
[----:B------:R-:W-:Y:S05]  /*a010*/  BRA `(.L_x_170) ;  /* 0xffffffac00bc7947 */ /* 0x000fea000383ffff */
.L_x_87:
[----:B---3--:R-:W-:-:S07]  /*a020*/  MOV R0, UR21 ;  /* 0x0000001500007c02 */ /* 0x008fce0008000f00 */
.L_x_171:
[----:B---3--:R3:W4:Y:S02]  /*a030*/  SYNCS.PHASECHK.TRANS64.TRYWAIT P0, [R0+URZ+0x68], R3 ;  /* 0x00006803000075a7 */ /* 0x00872400080011ff */
[----:B----4-:R-:W-:Y:S05]  /*a040*/  @!P0 NANOSLEEP.SYNCS 0x989680 ;  /* 0x009896800000895d */ /* 0x010fea0003900000 */
[----:B------:R-:W4:Y:S02]  /*a050*/  @!P0 SYNCS.PHASECHK.TRANS64 P0, [R0+URZ+0x68], R3 ;  /* 0x00006803000085a7 */ /* 0x000f2400080010ff */
[----:B----4-:R-:W-:Y:S05]  /*a060*/  @!P0 BRA `(.L_x_171) ;  /* 0xfffffffc00f08947 */ /* 0x010fea000383ffff */
[----:B------:R-:W-:Y:S05]  /*a070*/  BRA `(.L_x_172) ;  /* 0xffffffac00ac7947 */ /* 0x000fea000383ffff */
.L_x_88:
[----:B---3--:R-:W-:-:S07]  /*a080*/  MOV R0, UR21 ;  /* 0x0000001500007c02 */ /* 0x008fce0008000f00 */
.L_x_173:
[----:B---3--:R3:W4:Y:S02]  /*a090*/  SYNCS.PHASECHK.TRANS64.TRYWAIT P0, [R0+URZ+0x70], R3 ;  /* 0x00007003000075a7 */ /* 0x00872400080011ff */
[----:B----4-:R-:W-:Y:S05]  /*a0a0*/  @!P0 NANOSLEEP.SYNCS 0x989680 ;  /* 0x009896800000895d */ /* 0x010fea0003900000 */
[----:B------:R-:W4:Y:S02]  /*a0b0*/  @!P0 SYNCS.PHASECHK.TRANS64 P0, [R0+URZ+0x70], R3 ;  /* 0x00007003000085a7 */ /* 0x000f2400080010ff */
[----:B----4-:R-:W-:Y:S05]  /*a0c0*/  @!P0 BRA `(.L_x_173) ;  /* 0xfffffffc00f08947 */ /* 0x010fea000383ffff */
[----:B------:R-:W-:Y:S05]  /*a0d0*/  BRA `(.L_x_174) ;  /* 0xffffffac009c7947 */ /* 0x000fea000383ffff */
.L_x_90:
[----:B-1----:R1:W2:Y:S02]  /*a0e0*/  SYNCS.PHASECHK.TRANS64.TRYWAIT P0, [R3+URZ+0x90], R0 ;  /* 0x00009000030075a7 */ /* 0x0022a400080011ff */
[----:B--2---:R-:W-:Y:S05]  /*a0f0*/  @!P0 NANOSLEEP.SYNCS 0x989680 ;  /* 0x009896800000895d */ /* 0x004fea0003900000 */
[----:B------:R-:W2:Y:S02]  /*a100*/  @!P0 SYNCS.PHASECHK.TRANS64 P0, [R3+URZ+0x90], R0 ;  /* 0x00009000030085a7 */ /* 0x000ea400080010ff */
[----:B--2---:R-:W-:Y:S05]  /*a110*/  @!P0 BRA `(.L_x_90) ;  /* 0xfffffffc00f08947 */ /* 0x004fea000383ffff */
[----:B------:R-:W-:Y:S05]  /*a120*/  BRA `(.L_x_175) ;  /* 0xffffffb0006c7947 */ /* 0x000fea000383ffff */
.L_x_101:
[----:B--2---:R2:W1:Y:S02]  /*a130*/  SYNCS.PHASECHK.TRANS64.TRYWAIT P1, [R2+URZ+0x40], R3 ;  /* 0x00004003020075a7 */ /* 0x00446400080211ff */
[----:B-1----:R-:W-:Y:S05]  /*a140*/  @!P1 NANOSLEEP.SYNCS 0x989680 ;  /* 0x009896800000995d */ /* 0x002fea0003900000 */
[----:B------:R-:W1:Y:S02]  /*a150*/  @!P1 SYNCS.PHASECHK.TRANS64 P1, [R2+URZ+0x40], R3 ;  /* 0x00004003020095a7 */ /* 0x000e6400080210ff */
[----:B-1----:R-:W-:Y:S05]  /*a160*/  @!P1 BRA `(.L_x_101) ;  /* 0xfffffffc00f09947 */ /* 0x002fea000383ffff */
[----:B------:R-:W-:Y:S05]  /*a170*/  BRA `(.L_x_100) ;  /* 0xffffffbc00e47947 */ /* 0x000fea000383ffff */
.L_x_103:
[----:B--2---:R2:W4:Y:S02]  /*a180*/  SYNCS.PHASECHK.TRANS64.TRYWAIT P0, [R71+URZ+0xb0], R4 ;  /* 0x0000b004470075a7 */ /* 0x00452400080011ff */
[----:B----4-:R-:W-:Y:S05]  /*a190*/  @!P0 NANOSLEEP.SYNCS 0x989680 ;  /* 0x009896800000895d */ /* 0x010fea0003900000 */
[----:B------:R-:W4:Y:S02]  /*a1a0*/  @!P0 SYNCS.PHASECHK.TRANS64 P0, [R71+URZ+0xb0], R4 ;  /* 0x0000b004470085a7 */ /* 0x000f2400080010ff */
[----:B----4-:R-:W-:Y:S05]  /*a1b0*/  @!P0 BRA `(.L_x_103) ;  /* 0xfffffffc00f08947 */ /* 0x010fea000383ffff */
[----:B------:R-:W-:Y:S05]  /*a1c0*/  BRA `(.L_x_102) ;  /* 0xffffffc000347947 */ /* 0x000fea000383ffff */
.L_x_111:
[----:B---3--:R3:W4:Y:S02]  /*a1d0*/  SYNCS.PHASECHK.TRANS64.TRYWAIT P0, [R112+URZ+0x40], R3 ;  /* 0x00004003700075a7 */ /* 0x00872400080011ff */
[----:B----4-:R-:W-:Y:S05]  /*a1e0*/  @!P0 NANOSLEEP.SYNCS 0x989680 ;  /* 0x009896800000895d */ /* 0x010fea0003900000 */
[----:B------:R-:W4:Y:S02]  /*a1f0*/  @!P0 SYNCS.PHASECHK.TRANS64 P0, [R112+URZ+0x40], R3 ;  /* 0x00004003700085a7 */ /* 0x000f2400080010ff */
[----:B----4-:R-:W-:Y:S05]  /*a200*/  @!P0 BRA `(.L_x_111) ;  /* 0xfffffffc00f08947 */ /* 0x010fea000383ffff */
[----:B------:R-:W-:Y:S05]  /*a210*/  BRA `(.L_x_110) ;  /* 0xffffffcc00287947 */ /* 0x000fea000383ffff */
.L_x_119:
[----:B---3--:R3:W4:Y:S02]  /*a220*/  SYNCS.PHASECHK.TRANS64.TRYWAIT P0, [R112+URZ+0x40], R5 ;  /* 0x00004005700075a7 */ /* 0x00872400080011ff */
[----:B----4-:R-:W-:Y:S05]  /*a230*/  @!P0 NANOSLEEP.SYNCS 0x989680 ;  /* 0x009896800000895d */ /* 0x010fea0003900000 */
[----:B------:R-:W4:Y:S02]  /*a240*/  @!P0 SYNCS.PHASECHK.TRANS64 P0, [R112+URZ+0x40], R5 ;  /* 0x00004005700085a7 */ /* 0x000f2400080010ff */
[----:B----4-:R-:W-:Y:S05]  /*a250*/  @!P0 BRA `(.L_x_119) ;  /* 0xfffffffc00f08947 */ /* 0x010fea000383ffff */
[----:B------:R-:W-:Y:S05]  /*a260*/  BRA `(.L_x_118) ;  /* 0xffffffd800687947 */ /* 0x000fea000383ffff */
.L_x_127:
[----:B---3--:R3:W4:Y:S02]  /*a270*/  SYNCS.PHASECHK.TRANS64.TRYWAIT P0, [R102+URZ+0x40], R3 ;  /* 0x00004003660075a7 */ /* 0x00872400080011ff */
[----:B----4-:R-:W-:Y:S05]  /*a280*/  @!P0 NANOSLEEP.SYNCS 0x989680 ;  /* 0x009896800000895d */ /* 0x010fea0003900000 */
[----:B------:R-:W4:Y:S02]  /*a290*/  @!P0 SYNCS.PHASECHK.TRANS64 P0, [R102+URZ+0x40], R3 ;  /* 0x00004003660085a7 */ /* 0x000f2400080010ff */
[----:B----4-:R-:W-:Y:S05]  /*a2a0*/  @!P0 BRA `(.L_x_127) ;  /* 0xfffffffc00f08947 */ /* 0x010fea000383ffff */
[----:B------:R-:W-:Y:S05]  /*a2b0*/  BRA `(.L_x_126) ;  /* 0xffffffe400b47947 */ /* 0x000fea000383ffff */
        .weak           $__internal_0_$__cuda_sm10x_tcgen05_guardrail_trap_col_being_dealloced_not_returned_by_alloc
        .type           $__internal_0_$__cuda_sm10x_tcgen05_guardrail_trap_col_being_dealloced_not_returned_by_alloc,@function
        .size           $__internal_0_$__cuda_sm10x_tcgen05_guardrail_trap_col_being_dealloced_not_returned_by_alloc,($__internal_1_$__cuda_sm10x_tcgen05_guardrail_trap_phase_invalid_during_alloc - $__internal_0_$__cuda_sm10x_tcgen05_guardrail_trap_col_being_dealloced_not_returned_by_alloc)
$__internal_0_$__cuda_sm10x_tcgen05_guardrail_trap_col_being_dealloced_not_returned_by_alloc:
[----:B------:R-:W-:Y:S05]  /*a2c0*/  BPT.TRAP 0x1 ;  /* 0x000000040000795c */ /* 0x000fea0000300000 */
[----:B------:R-:W-:-:S04]  /*a2d0*/  HFMA2 R3, -RZ, RZ, 0, 0 ;  /* 0x00000000ff037431 */ /* 0x000fc800000001ff */
[----:B------:R-:W-:Y:S05]  /*a2e0*/  RET.REL.NODEC R2 `(_ZN7cutlass13device_kernelINS_4gemm6kernel13GemmUniversalIN4cute5tupleIJiiiiEEENS1_10collective13CollectiveMmaINS1_35MainloopSm100TmaUmmaWarpSpecializedILi4ELi2ELi4ENS5_IJNS4_1CILi2EEESB_NSA_ILi1EEEEEEEENS5_IJNSA_ILi64EEENSA_ILi256EEENSA_ILi32EEEEEENS_12float_e4m3_tENS5_IJlSC_lEEESJ_SK_NS4_8TiledMMAINS4_8MMA_AtomIJNS4_10MMA_TraitsINS4_19SM100_MMA_F8F6F4_SSEJSJ_SJ_fSF_SG_NS4_17integral_constantINS4_4UMMA5MajorELSR_0EEESS_NSP_INSQ_7ScaleInELST_0EEESU_EEEEEENS4_6LayoutINS5_IJSC_SC_SC_EEENS5_IJNSA_ILi0EEESZ_SZ_EEEEENS5_IJNS4_10UnderscoreES12_S12_EEEEENS4_23SM90_TMA_LOAD_MULTICASTENS4_14ComposedLayoutINS4_7SwizzleILi1ELi4ELi3EEENS4_18smem_ptr_flag_bitsILi8EEENSX_INS5_IJNSA_ILi8EEESH_EEENS5_IJSH_SC_EEEEEEEvNS4_8identityES15_S1F_vS1G_EENS_8epilogue10collective18CollectiveEpilogueINS1I_23Sm100TmaWarpSpecializedILi4ELi2ELi32ELb0ELb0EEEJSI_NS5_IJNSX_ISF_SC_EES1N_EEESJ_SK_SJ_SK_NS1I_6fusion15FusionCallbacksIS1M_NS1P_17LinearCombinationISJ_fSJ_fLNS_15FloatRoundStyleE2EEESI_S1O_JEEENS4_5SM1004TMEM4LOAD26SM100_TMEM_LOAD_16dp32b32xENS4_13SM90_TMA_LOADENS16_INS17_ILi2ELi4ELi3EEES1A_NSX_INS5_IJS1B_SF_EEENS5_IJSF_SC_EEEEEEENS4_39AutoVectorizingCopyWithAssumedAlignmentILi128EEENS4_14SM90_TMA_STOREES24_S26_S26_EEEvvEEEEvNT_6ParamsE) ;  /* 0xffffff5c02447950 */ /* 0x000fea0003c3ffff */
        .weak           $__internal_1_$__cuda_sm10x_tcgen05_guardrail_trap_phase_invalid_during_alloc
        .type           $__internal_1_$__cuda_sm10x_tcgen05_guardrail_trap_phase_invalid_during_alloc,@function
        .size           $__internal_1_$__cuda_sm10x_tcgen05_guardrail_trap_phase_invalid_during_alloc,($__internal_2_$__cuda_sm10x_tcgen05_guardrail_trap_unallocated_columns_being_dealloced - $__internal_1_$__cuda_sm10x_tcgen05_guardrail_trap_phase_invalid_during_alloc)
$__internal_1_$__cuda_sm10x_tcgen05_guardrail_trap_phase_invalid_during_alloc:
[----:B------:R-:W-:Y:S05]  /*a2f0*/  BPT.TRAP 0x1 ;  /* 0x000000040000795c */ /* 0x000fea0000300000 */
[----:B------:R-:W-:-:S04]  /*a300*/  MOV R5, 0x0 ;  /* 0x0000000000057802 */ /* 0x000fc80000000f00 */
[----:B------:R-:W-:Y:S05]  /*a310*/  RET.REL.NODEC R4 `(_ZN7cutlass13device_kernelINS_4gemm6kernel13GemmUniversalIN4cute5tupleIJiiiiEEENS1_10collective13CollectiveMmaINS1_35MainloopSm100TmaUmmaWarpSpecializedILi4ELi2ELi4ENS5_IJNS4_1CILi2EEESB_NSA_ILi1EEEEEEEENS5_IJNSA_ILi64EEENSA_ILi256EEENSA_ILi32EEEEEENS_12float_e4m3_tENS5_IJlSC_lEEESJ_SK_NS4_8TiledMMAINS4_8MMA_AtomIJNS4_10MMA_TraitsINS4_19SM100_MMA_F8F6F4_SSEJSJ_SJ_fSF_SG_NS4_17integral_constantINS4_4UMMA5MajorELSR_0EEESS_NSP_INSQ_7ScaleInELST_0EEESU_EEEEEENS4_6LayoutINS5_IJSC_SC_SC_EEENS5_IJNSA_ILi0EEESZ_SZ_EEEEENS5_IJNS4_10UnderscoreES12_S12_EEEEENS4_23SM90_TMA_LOAD_MULTICASTENS4_14ComposedLayoutINS4_7SwizzleILi1ELi4ELi3EEENS4_18smem_ptr_flag_bitsILi8EEENSX_INS5_IJNSA_ILi8EEESH_EEENS5_IJSH_SC_EEEEEEEvNS4_8identityES15_S1F_vS1G_EENS_8epilogue10collective18CollectiveEpilogueINS1I_23Sm100TmaWarpSpecializedILi4ELi2ELi32ELb0ELb0EEEJSI_NS5_IJNSX_ISF_SC_EES1N_EEESJ_SK_SJ_SK_NS1I_6fusion15FusionCallbacksIS1M_NS1P_17LinearCombinationISJ_fSJ_fLNS_15FloatRoundStyleE2EEESI_S1O_JEEENS4_5SM1004TMEM4LOAD26SM100_TMEM_LOAD_16dp32b32xENS4_13SM90_TMA_LOADENS16_INS17_ILi2ELi4ELi3EEES1A_NSX_INS5_IJS1B_SF_EEENS5_IJSF_SC_EEEEEEENS4_39AutoVectorizingCopyWithAssumedAlignmentILi128EEENS4_14SM90_TMA_STOREES24_S26_S26_EEEvvEEEEvNT_6ParamsE) ;  /* 0xffffff5c04387950 */ /* 0x000fea0003c3ffff */
        .weak           $__internal_2_$__cuda_sm10x_tcgen05_guardrail_trap_unallocated_columns_being_dealloced
        .type           $__internal_2_$__cuda_sm10x_tcgen05_guardrail_trap_unallocated_columns_being_dealloced,@function
        .size           $__internal_2_$__cuda_sm10x_tcgen05_guardrail_trap_unallocated_columns_being_dealloced,(.L_x_177 - $__internal_2_$__cuda_sm10x_tcgen05_guardrail_trap_unallocated_columns_being_dealloced)
$__internal_2_$__cuda_sm10x_tcgen05_guardrail_trap_unallocated_columns_being_dealloced:
[----:B------:R-:W-:Y:S05]  /*a320*/  BPT.TRAP 0x1 ;  /* 0x000000040000795c */ /* 0x000fea0000300000 */
[----:B------:R-:W-:-:S04]  /*a330*/  HFMA2 R3, -RZ, RZ, 0, 0 ;  /* 0x00000000ff037431 */ /* 0x000fc800000001ff */
[----:B------:R-:W-:Y:S05]  /*a340*/  RET.REL.NODEC R2 `(_ZN7cutlass13device_kernelINS_4gemm6kernel13GemmUniversalIN4cute5tupleIJiiiiEEENS1_10collective13CollectiveMmaINS1_35MainloopSm100TmaUmmaWarpSpecializedILi4ELi2ELi4ENS5_IJNS4_1CILi2EEESB_NSA_ILi1EEEEEEEENS5_IJNSA_ILi64EEENSA_ILi256EEENSA_ILi32EEEEEENS_12float_e4m3_tENS5_IJlSC_lEEESJ_SK_NS4_8TiledMMAINS4_8MMA_AtomIJNS4_10MMA_TraitsINS4_19SM100_MMA_F8F6F4_SSEJSJ_SJ_fSF_SG_NS4_17integral_constantINS4_4UMMA5MajorELSR_0EEESS_NSP_INSQ_7ScaleInELST_0EEESU_EEEEEENS4_6LayoutINS5_IJSC_SC_SC_EEENS5_IJNSA_ILi0EEESZ_SZ_EEEEENS5_IJNS4_10UnderscoreES12_S12_EEEEENS4_23SM90_TMA_LOAD_MULTICASTENS4_14ComposedLayoutINS4_7SwizzleILi1ELi4ELi3EEENS4_18smem_ptr_flag_bitsILi8EEENSX_INS5_IJNSA_ILi8EEESH_EEENS5_IJSH_SC_EEEEEEEvNS4_8identityES15_S1F_vS1G_EENS_8epilogue10collective18CollectiveEpilogueINS1I_23Sm100TmaWarpSpecializedILi4ELi2ELi32ELb0ELb0EEEJSI_NS5_IJNSX_ISF_SC_EES1N_EEESJ_SK_SJ_SK_NS1I_6fusion15FusionCallbacksIS1M_NS1P_17LinearCombinationISJ_fSJ_fLNS_15FloatRoundStyleE2EEESI_S1O_JEEENS4_5SM1004TMEM4LOAD26SM100_TMEM_LOAD_16dp32b32xENS4_13SM90_TMA_LOADENS16_INS17_ILi2ELi4ELi3EEES1A_NSX_INS5_IJS1B_SF_EEENS5_IJSF_SC_EEEEEEENS4_39AutoVectorizingCopyWithAssumedAlignmentILi128EEENS4_14SM90_TMA_STOREES24_S26_S26_EEEvvEEEEvNT_6ParamsE) ;  /* 0xffffff5c022c7950 */ /* 0x000fea0003c3ffff */
.L_x_176:
[----:B------:R-:W-:-:S00]  /*a350*/  BRA `(.L_x_176) ;  /* 0xfffffffc00fc7947 */ /* 0x000fc0000383ffff */
[----:B------:R-:W-:-:S00]  /*a360*/  NOP ;  /* 0x0000000000007918 */ /* 0x000fc00000000000 */
        /* <DEDUP_REMOVED lines=9> */
.L_x_177:


//--------------------- .nv.global.init           --------------------------
	.section	.nv.global.init,"aw",@progbits
.nv.global.init:
	.type		$str$27,@object
	.size		$str$27,($str$28 - $str$27)
$str$27:
        /*0000*/ 	.byte	0x28, 0x61, 0x64, 0x64, 0x72, 0x65, 0x73, 0x73, 0x20, 0x26, 0x20, 0x6d, 0x61, 0x73, 0x6b, 0x29
        /*0010*/ 	.byte	0x20, 0x3d, 0x3d, 0x20, 0x30, 0x00
	.type		$str$28,@object
	.size		$str$28,($str$26 - $str$28)
$str$28:
        /*0016*/ 	.byte	0x2f, 0x74, 0x6d, 0x70, 0x2f, 0x63, 0x75, 0x74, 0x6c, 0x61, 0x73, 0x73, 0x5f, 0x73, 0x77, 0x65
        /*0026*/ 	.byte	0x65, 0x70, 0x5f, 0x73, 0x72, 0x63, 0x2f, 0x69, 0x6e, 0x63, 0x6c, 0x75, 0x64, 0x65, 0x2f, 0x63
        /*0036*/ 	.byte	0x75, 0x74, 0x65, 0x2f, 0x70, 0x6f, 0x69, 0x6e, 0x74, 0x65, 0x72, 0x5f, 0x66, 0x6c, 0x61, 0x67
        /*0046*/ 	.byte	0x67, 0x65, 0x64, 0x2e, 0x68, 0x70, 0x70, 0x00
	.type		$str$26,@object
	.size		$str$26,($str$25 - $str$26)
$str$26:
        /*004e*/ 	.byte	0x2f, 0x74, 0x6d, 0x70, 0x2f, 0x63, 0x75, 0x74, 0x6c, 0x61, 0x73, 0x73, 0x5f, 0x73, 0x77, 0x65
        /*005e*/ 	.byte	0x65, 0x70, 0x5f, 0x73, 0x72, 0x63, 0x2f, 0x69, 0x6e, 0x63, 0x6c, 0x75, 0x64, 0x65, 0x2f, 0x63
        /*006e*/ 	.byte	0x75, 0x74, 0x65, 0x2f, 0x61, 0x74, 0x6f, 0x6d, 0x2f, 0x63, 0x6f, 0x70, 0x79, 0x5f, 0x74, 0x72
        /*007e*/ 	.byte	0x61, 0x69, 0x74, 0x73, 0x5f, 0x73, 0x6d, 0x31, 0x30, 0x30, 0x2e, 0x68, 0x70, 0x70, 0x00
	.type		$str$25,@object
	.size		$str$25,(__unnamed_1 - $str$25)
$str$25:
        /*008d*/ 	.byte	0x28, 0x28, 0x75, 0x69, 0x6e, 0x74, 0x33, 0x32, 0x5f, 0x74, 0x28, 0x74, 0x68, 0x72, 0x65, 0x61
        /*009d*/ 	.byte	0x64, 0x49, 0x64, 0x78, 0x2e, 0x78, 0x29, 0x20, 0x2f, 0x20, 0x33, 0x32, 0x29, 0x20, 0x25, 0x20
        /*00ad*/ 	.byte	0x34, 0x29, 0x20, 0x3d, 0x3d, 0x20, 0x28, 0x28, 0x28, 0x74, 0x6d, 0x65, 0x6d, 0x5f, 0x61, 0x64
        /*00bd*/ 	.byte	0x64, 0x72, 0x20, 0x3e, 0x3e, 0x20, 0x31, 0x36, 0x29, 0x20, 0x2f, 0x20, 0x33, 0x32, 0x29, 0x20
        /*00cd*/ 	.byte	0x25, 0x20, 0x34, 0x29, 0x00
	.type		__unnamed_1,@object
	.size		__unnamed_1,(__unnamed_2 - __unnamed_1)
__unnamed_1:
        /*00d2*/ 	.byte	0x61, 0x75, 0x74, 0x6f, 0x20, 0x63, 0x75, 0x74, 0x65, 0x3a, 0x3a, 0x61, 0x73, 0x5f, 0x70, 0x6f
        /* <DEDUP_REMOVED lines=24> */
        /*0262*/ 	.byte	0x3c, 0x34, 0x30, 0x39, 0x36, 0x3e, 0x3e, 0x3e, 0x3e, 0x5d, 0x00
	.type		__unnamed_2,@object
	.size		__unnamed_2,(__unnamed_3 - __unnamed_2)
__unnamed_2:
        /* <DEDUP_REMOVED lines=26> */
	.type		__unnamed_3,@object
	.size		__unnamed_3,(.L_3 - __unnamed_3)
__unnamed_3:
        /* <DEDUP_REMOVED lines=40> */
        /*0688*/ 	.byte	0x74, 0x65, 0x3a, 0x3a, 0x43, 0x3c, 0x30, 0x3e, 0x3e, 0x3e, 0x3e, 0x5d, 0x00
.L_3:


//--------------------- .nv.shared._ZN7cutlass13device_kernelINS_4gemm6kernel13GemmUniversalIN4cute5tupleIJiiiiEEENS1_10collective13CollectiveMmaINS1_35MainloopSm100TmaUmmaWarpSpecializedILi4ELi2ELi4ENS5_IJNS4_1CILi2EEESB_NSA_ILi1EEEEEEEENS5_IJNSA_ILi64EEENSA_ILi256EEENSA_ILi32EEEEEENS_12float_e4m3_tENS5_IJlSC_lEEESJ_SK_NS4_8TiledMMAINS4_8MMA_AtomIJNS4_10MMA_TraitsINS4_19SM100_MMA_F8F6F4_SSEJSJ_SJ_fSF_SG_NS4_17integral_constantINS4_4UMMA5MajorELSR_0EEESS_NSP_INSQ_7ScaleInELST_0EEESU_EEEEEENS4_6LayoutINS5_IJSC_SC_SC_EEENS5_IJNSA_ILi0EEESZ_SZ_EEEEENS5_IJNS4_10UnderscoreES12_S12_EEEEENS4_23SM90_TMA_LOAD_MULTICASTENS4_14ComposedLayoutINS4_7SwizzleILi1ELi4ELi3EEENS4_18smem_ptr_flag_bitsILi8EEENSX_INS5_IJNSA_ILi8EEESH_EEENS5_IJSH_SC_EEEEEEEvNS4_8identityES15_S1F_vS1G_EENS_8epilogue10collective18CollectiveEpilogueINS1I_23Sm100TmaWarpSpecializedILi4ELi2ELi32ELb0ELb0EEEJSI_NS5_IJNSX_ISF_SC_EES1N_EEESJ_SK_SJ_SK_NS1I_6fusion15FusionCallbacksIS1M_NS1P_17LinearCombinationISJ_fSJ_fLNS_15FloatRoundStyleE2EEESI_S1O_JEEENS4_5SM1004TMEM4LOAD26SM100_TMEM_LOAD_16dp32b32xENS4_13SM90_TMA_LOADENS16_INS17_ILi2ELi4ELi3EEES1A_NSX_INS5_IJS1B_SF_EEENS5_IJSF_SC_EEEEEEENS4_39AutoVectorizingCopyWithAssumedAlignmentILi128EEENS4_14SM90_TMA_STOREES24_S26_S26_EEEvvEEEEvNT_6ParamsE --------------------------
	.section	.nv.shared._ZN7cutlass13device_kernelINS_4gemm6kernel13GemmUniversalIN4cute5tupleIJiiiiEEENS1_10collective13CollectiveMmaINS1_35MainloopSm100TmaUmmaWarpSpecializedILi4ELi2ELi4ENS5_IJNS4_1CILi2EEESB_NSA_ILi1EEEEEEEENS5_IJNSA_ILi64EEENSA_ILi256EEENSA_ILi32EEEEEENS_12float_e4m3_tENS5_IJlSC_lEEESJ_SK_NS4_8TiledMMAINS4_8MMA_AtomIJNS4_10MMA_TraitsINS4_19SM100_MMA_F8F6F4_SSEJSJ_SJ_fSF_SG_NS4_17integral_constantINS4_4UMMA5MajorELSR_0EEESS_NSP_INSQ_7ScaleInELST_0EEESU_EEEEEENS4_6LayoutINS5_IJSC_SC_SC_EEENS5_IJNSA_ILi0EEESZ_SZ_EEEEENS5_IJNS4_10UnderscoreES12_S12_EEEEENS4_23SM90_TMA_LOAD_MULTICASTENS4_14ComposedLayoutINS4_7SwizzleILi1ELi4ELi3EEENS4_18smem_ptr_flag_bitsILi8EEENSX_INS5_IJNSA_ILi8EEESH_EEENS5_IJSH_SC_EEEEEEEvNS4_8identityES15_S1F_vS1G_EENS_8epilogue10collective18CollectiveEpilogueINS1I_23Sm100TmaWarpSpecializedILi4ELi2ELi32ELb0ELb0EEEJSI_NS5_IJNSX_ISF_SC_EES1N_EEESJ_SK_SJ_SK_NS1I_6fusion15FusionCallbacksIS1M_NS1P_17LinearCombinationISJ_fSJ_fLNS_15FloatRoundStyleE2EEESI_S1O_JEEENS4_5SM1004TMEM4LOAD26SM100_TMEM_LOAD_16dp32b32xENS4_13SM90_TMA_LOADENS16_INS17_ILi2ELi4ELi3EEES1A_NSX_INS5_IJS1B_SF_EEENS5_IJSF_SC_EEEEEEENS4_39AutoVectorizingCopyWithAssumedAlignmentILi128EEENS4_14SM90_TMA_STOREES24_S26_S26_EEEvvEEEEvNT_6ParamsE,"aw",@nobits
	.sectionflags	@""
	.align	16
	.zero		1024


//--------------------- .nv.shared.reserved.0     --------------------------
	.section	.nv.shared.reserved.0,"aw",@nobits
	.weak		__nv_reservedSMEM_offset_0_alias
	.size		__nv_reservedSMEM_offset_0_alias, 0, 64
	.other		__nv_reservedSMEM_offset_0_alias,@"STO_CUDA_RESERVED_SHARED STV_DEFAULT"
__nv_reservedSMEM_offset_0_alias:
	.zero		0
.nv.shared.reserved.0:
	.zero		64
	.weak		__nv_reservedSMEM_tcgen05_partition
	.type		__nv_reservedSMEM_tcgen05_partition,@object
	.size		__nv_reservedSMEM_tcgen05_partition,(.L_0 - __nv_reservedSMEM_tcgen05_partition)
__nv_reservedSMEM_tcgen05_partition:
	.zero		32
.L_0:


//--------------------- .nv.global                --------------------------
	.section	.nv.global,"aw",@nobits
.nv.global:
	.type		_ZN39_INTERNAL_286af7bb_4_k_cu_df55f8c2_88074cute1_E,@object
	.size		_ZN39_INTERNAL_286af7bb_4_k_cu_df55f8c2_88074cute1_E,(_ZN39_INTERNAL_286af7bb_4_k_cu_df55f8c2_88074cuda3std3__45__cpo6cbeginE - _ZN39_INTERNAL_286af7bb_4_k_cu_df55f8c2_88074cute1_E)
_ZN39_INTERNAL_286af7bb_4_k_cu_df55f8c2_88074cute1_E:
	.zero		1
	.type		_ZN39_INTERNAL_286af7bb_4_k_cu_df55f8c2_88074cuda3std3__45__cpo6cbeginE,@object
	.size		_ZN39_INTERNAL_286af7bb_4_k_cu_df55f8c2_88074cuda3std3__45__cpo6cbeginE,(_ZN39_INTERNAL_286af7bb_4_k_cu_df55f8c2_88074cuda3std3__48in_placeE - _ZN39_INTERNAL_286af7bb_4_k_cu_df55f8c2_88074cuda3std3__45__cpo6cbeginE)
_ZN39_INTERNAL_286af7bb_4_k_cu_df55f8c2_88074cuda3std3__45__cpo6cbeginE:
	.zero		1
	.type		_ZN39_INTERNAL_286af7bb_4_k_cu_df55f8c2_88074cuda3std3__48in_placeE,@object
	.size		_ZN39_INTERNAL_286af7bb_4_k_cu_df55f8c2_88074cuda3std3__48in_placeE,(_ZN39_INTERNAL_286af7bb_4_k_cu_df55f8c2_88074cuda3std6ranges3__45__cpo9iter_moveE - _ZN39_INTERNAL_286af7bb_4_k_cu_df55f8c2_88074cuda3std3__48in_placeE)
_ZN39_INTERNAL_286af7bb_4_k_cu_df55f8c2_88074cuda3std3__48in_placeE:
	.zero		1
	.type		_ZN39_INTERNAL_286af7bb_4_k_cu_df55f8c2_88074cuda3std6ranges3__45__cpo9iter_moveE,@object
	.size		_ZN39_INTERNAL_286af7bb_4_k_cu_df55f8c2_88074cuda3std6ranges3__45__cpo9iter_moveE,(_ZN39_INTERNAL_286af7bb_4_k_cu_df55f8c2_88074cuda3std3__45__cpo5beginE - _ZN39_INTERNAL_286af7bb_4_k_cu_df55f8c2_88074cuda3std6ranges3__45__cpo9iter_moveE)
_ZN39_INTERNAL_286af7bb_4_k_cu_df55f8c2_88074cuda3std6ranges3__45__cpo9iter_moveE:
	.zero		1
	.type		_ZN39_INTERNAL_286af7bb_4_k_cu_df55f8c2_88074cuda3std3__45__cpo5beginE,@object
	.size		_ZN39_INTERNAL_286af7bb_4_k_cu_df55f8c2_88074cuda3std3__45__cpo5beginE,(_ZN39_INTERNAL_286af7bb_4_k_cu_df55f8c2_88074cuda3std3__441_GLOBAL__N__286af7bb_4_k_cu_df55f8c2_88076ignoreE - _ZN39_INTERNAL_286af7bb_4_k_cu_df55f8c2_88074cuda3std3__45__cpo5beginE)
_ZN39_INTERNAL_286af7bb_4_k_cu_df55f8c2_88074cuda3std3__45__cpo5beginE:
	.zero		1
	.type		_ZN39_INTERNAL_286af7bb_4_k_cu_df55f8c2_88074cuda3std3__441_GLOBAL__N__286af7bb_4_k_cu_df55f8c2_88076ignoreE,@object
	.size		_ZN39_INTERNAL_286af7bb_4_k_cu_df55f8c2_88074cuda3std3__441_GLOBAL__N__286af7bb_4_k_cu_df55f8c2_88076ignoreE,(_ZN39_INTERNAL_286af7bb_4_k_cu_df55f8c2_88074cute7productE - _ZN39_INTERNAL_286af7bb_4_k_cu_df55f8c2_88074cuda3std3__441_GLOBAL__N__286af7bb_4_k_cu_df55f8c2_88076ignoreE)
_ZN39_INTERNAL_286af7bb_4_k_cu_df55f8c2_88074cuda3std3__441_GLOBAL__N__286af7bb_4_k_cu_df55f8c2_88076ignoreE:
	.zero		1
	.type		_ZN39_INTERNAL_286af7bb_4_k_cu_df55f8c2_88074cute7productE,@object
	.size		_ZN39_INTERNAL_286af7bb_4_k_cu_df55f8c2_88074cute7productE,(_ZN39_INTERNAL_286af7bb_4_k_cu_df55f8c2_88074cuda3std3__45__cpo3endE - _ZN39_INTERNAL_286af7bb_4_k_cu_df55f8c2_88074cute7productE)
_ZN39_INTERNAL_286af7bb_4_k_cu_df55f8c2_88074cute7productE:
	.zero		1
	.type		_ZN39_INTERNAL_286af7bb_4_k_cu_df55f8c2_88074cuda3std3__45__cpo3endE,@object
	.size		_ZN39_INTERNAL_286af7bb_4_k_cu_df55f8c2_88074cuda3std3__45__cpo3endE,(_ZN39_INTERNAL_286af7bb_4_k_cu_df55f8c2_88074cuda3std3__419piecewise_constructE - _ZN39_INTERNAL_286af7bb_4_k_cu_df55f8c2_88074cuda3std3__45__cpo3endE)
_ZN39_INTERNAL_286af7bb_4_k_cu_df55f8c2_88074cuda3std3__45__cpo3endE:
	.zero		1
	.type		_ZN39_INTERNAL_286af7bb_4_k_cu_df55f8c2_88074cuda3std3__419piecewise_constructE,@object
	.size		_ZN39_INTERNAL_286af7bb_4_k_cu_df55f8c2_88074cuda3std3__419piecewise_constructE,(_ZN39_INTERNAL_286af7bb_4_k_cu_df55f8c2_88074cuda3std3__45__cpo4cendE - _ZN39_INTERNAL_286af7bb_4_k_cu_df55f8c2_88074cuda3std3__419piecewise_constructE)
_ZN39_INTERNAL_286af7bb_4_k_cu_df55f8c2_88074cuda3std3__419piecewise_constructE:
	.zero		1
	.type		_ZN39_INTERNAL_286af7bb_4_k_cu_df55f8c2_88074cuda3std3__45__cpo4cendE,@object
	.size		_ZN39_INTERNAL_286af7bb_4_k_cu_df55f8c2_88074cuda3std3__45__cpo4cendE,(_ZN39_INTERNAL_286af7bb_4_k_cu_df55f8c2_88074cuda3std6ranges3__45__cpo4swapE - _ZN39_INTERNAL_286af7bb_4_k_cu_df55f8c2_88074cuda3std3__45__cpo4cendE)
_ZN39_INTERNAL_286af7bb_4_k_cu_df55f8c2_88074cuda3std3__45__cpo4cendE:
	.zero		1
	.type		_ZN39_INTERNAL_286af7bb_4_k_cu_df55f8c2_88074cuda3std6ranges3__45__cpo4swapE,@object
	.size		_ZN39_INTERNAL_286af7bb_4_k_cu_df55f8c2_88074cuda3std6ranges3__45__cpo4swapE,(.L_11 - _ZN39_INTERNAL_286af7bb_4_k_cu_df55f8c2_88074cuda3std6ranges3__45__cpo4swapE)
_ZN39_INTERNAL_286af7bb_4_k_cu_df55f8c2_88074cuda3std6ranges3__45__cpo4swapE:
	.zero		1
.L_11:


//--------------------- .nv.constant0._ZN7cutlass13device_kernelINS_4gemm6kernel13GemmUniversalIN4cute5tupleIJiiiiEEENS1_10collective13CollectiveMmaINS1_35MainloopSm100TmaUmmaWarpSpecializedILi4ELi2ELi4ENS5_IJNS4_1CILi2EEESB_NSA_ILi1EEEEEEEENS5_IJNSA_ILi64EEENSA_ILi256EEENSA_ILi32EEEEEENS_12float_e4m3_tENS5_IJlSC_lEEESJ_SK_NS4_8TiledMMAINS4_8MMA_AtomIJNS4_10MMA_TraitsINS4_19SM100_MMA_F8F6F4_SSEJSJ_SJ_fSF_SG_NS4_17integral_constantINS4_4UMMA5MajorELSR_0EEESS_NSP_INSQ_7ScaleInELST_0EEESU_EEEEEENS4_6LayoutINS5_IJSC_SC_SC_EEENS5_IJNSA_ILi0EEESZ_SZ_EEEEENS5_IJNS4_10UnderscoreES12_S12_EEEEENS4_23SM90_TMA_LOAD_MULTICASTENS4_14ComposedLayoutINS4_7SwizzleILi1ELi4ELi3EEENS4_18smem_ptr_flag_bitsILi8EEENSX_INS5_IJNSA_ILi8EEESH_EEENS5_IJSH_SC_EEEEEEEvNS4_8identityES15_S1F_vS1G_EENS_8epilogue10collective18CollectiveEpilogueINS1I_23Sm100TmaWarpSpecializedILi4ELi2ELi32ELb0ELb0EEEJSI_NS5_IJNSX_ISF_SC_EES1N_EEESJ_SK_SJ_SK_NS1I_6fusion15FusionCallbacksIS1M_NS1P_17LinearCombinationISJ_fSJ_fLNS_15FloatRoundStyleE2EEESI_S1O_JEEENS4_5SM1004TMEM4LOAD26SM100_TMEM_LOAD_16dp32b32xENS4_13SM90_TMA_LOADENS16_INS17_ILi2ELi4ELi3EEES1A_NSX_INS5_IJS1B_SF_EEENS5_IJSF_SC_EEEEEEENS4_39AutoVectorizingCopyWithAssumedAlignmentILi128EEENS4_14SM90_TMA_STOREES24_S26_S26_EEEvvEEEEvNT_6ParamsE --------------------------
	.section	.nv.constant0._ZN7cutlass13device_kernelINS_4gemm6kernel13GemmUniversalIN4cute5tupleIJiiiiEEENS1_10collective13CollectiveMmaINS1_35MainloopSm100TmaUmmaWarpSpecializedILi4ELi2ELi4ENS5_IJNS4_1CILi2EEESB_NSA_ILi1EEEEEEEENS5_IJNSA_ILi64EEENSA_ILi256EEENSA_ILi32EEEEEENS_12float_e4m3_tENS5_IJlSC_lEEESJ_SK_NS4_8TiledMMAINS4_8MMA_AtomIJNS4_10MMA_TraitsINS4_19SM100_MMA_F8F6F4_SSEJSJ_SJ_fSF_SG_NS4_17integral_constantINS4_4UMMA5MajorELSR_0EEESS_NSP_INSQ_7ScaleInELST_0EEESU_EEEEEENS4_6LayoutINS5_IJSC_SC_SC_EEENS5_IJNSA_ILi0EEESZ_SZ_EEEEENS5_IJNS4_10UnderscoreES12_S12_EEEEENS4_23SM90_TMA_LOAD_MULTICASTENS4_14ComposedLayoutINS4_7SwizzleILi1ELi4ELi3EEENS4_18smem_ptr_flag_bitsILi8EEENSX_INS5_IJNSA_ILi8EEESH_EEENS5_IJSH_SC_EEEEEEEvNS4_8identityES15_S1F_vS1G_EENS_8epilogue10collective18CollectiveEpilogueINS1I_23Sm100TmaWarpSpecializedILi4ELi2ELi32ELb0ELb0EEEJSI_NS5_IJNSX_ISF_SC_EES1N_EEESJ_SK_SJ_SK_NS1I_6fusion15FusionCallbacksIS1M_NS1P_17LinearCombinationISJ_fSJ_fLNS_15FloatRoundStyleE2EEESI_S1O_JEEENS4_5SM1004TMEM4LOAD26SM100_TMEM_LOAD_16dp32b32xENS4_13SM90_TMA_LOADENS16_INS17_ILi2ELi4ELi3EEES1A_NSX_INS5_IJS1B_SF_EEENS5_IJSF_SC_EEEEEEENS4_39AutoVectorizingCopyWithAssumedAlignmentILi128EEENS4_14SM90_TMA_STOREES24_S26_S26_EEEvvEEEEvNT_6ParamsE,"a",@progbits
	.sectionflags	@""
	.align	4
.nv.constant0._ZN7cutlass13device_kernelINS_4gemm6kernel13GemmUniversalIN4cute5tupleIJiiiiEEENS1_10collective13CollectiveMmaINS1_35MainloopSm100TmaUmmaWarpSpecializedILi4ELi2ELi4ENS5_IJNS4_1CILi2EEESB_NSA_ILi1EEEEEEEENS5_IJNSA_ILi64EEENSA_ILi256EEENSA_ILi32EEEEEENS_12float_e4m3_tENS5_IJlSC_lEEESJ_SK_NS4_8TiledMMAINS4_8MMA_AtomIJNS4_10MMA_TraitsINS4_19SM100_MMA_F8F6F4_SSEJSJ_SJ_fSF_SG_NS4_17integral_constantINS4_4UMMA5MajorELSR_0EEESS_NSP_INSQ_7ScaleInELST_0EEESU_EEEEEENS4_6LayoutINS5_IJSC_SC_SC_EEENS5_IJNSA_ILi0EEESZ_SZ_EEEEENS5_IJNS4_10UnderscoreES12_S12_EEEEENS4_23SM90_TMA_LOAD_MULTICASTENS4_14ComposedLayoutINS4_7SwizzleILi1ELi4ELi3EEENS4_18smem_ptr_flag_bitsILi8EEENSX_INS5_IJNSA_ILi8EEESH_EEENS5_IJSH_SC_EEEEEEEvNS4_8identityES15_S1F_vS1G_EENS_8epilogue10collective18CollectiveEpilogueINS1I_23Sm100TmaWarpSpecializedILi4ELi2ELi32ELb0ELb0EEEJSI_NS5_IJNSX_ISF_SC_EES1N_EEESJ_SK_SJ_SK_NS1I_6fusion15FusionCallbacksIS1M_NS1P_17LinearCombinationISJ_fSJ_fLNS_15FloatRoundStyleE2EEESI_S1O_JEEENS4_5SM1004TMEM4LOAD26SM100_TMEM_LOAD_16dp32b32xENS4_13SM90_TMA_LOADENS16_INS17_ILi2ELi4ELi3EEES1A_NSX_INS5_IJS1B_SF_EEENS5_IJSF_SC_EEEEEEENS4_39AutoVectorizingCopyWithAssumedAlignmentILi128EEENS4_14SM90_TMA_STOREES24_S26_S26_EEEvvEEEEvNT_6ParamsE:
	.zero		2944


//--------------------- SYMBOLS --------------------------

	.type		.nv.reservedSmem.offset0,@object
	.size		.nv.reservedSmem.offset0,0x4
	.type		.nv.reservedSmem.cap,@object
	.size		.nv.reservedSmem.cap,0x4
	.type		__assertfail,@function
